def attn_fwd(
    Q,
    K,
    V,
    Out,
    Lse,
    sm_scale,
    stride_qz,
    stride_qh,
    stride_qm,
    stride_qk,
    stride_kz,
    stride_kh,
    stride_kn,
    stride_kk,
    stride_vz,
    stride_vh,
    stride_vn,
    stride_vk,
    stride_oz,
    stride_oh,
    stride_om,
    stride_ok,
    seqlen_q,
    seqlen_k,
    BLOCK_M: tl.constexpr,
    BLOCK_N: tl.constexpr,
    HEAD_DIM: tl.constexpr,
    CAUSAL: tl.constexpr,
):
    start_m = tl.program_id(0)
    off_hz = tl.program_id(1)
    q_off = off_hz * stride_qh
    k_off = off_hz * stride_kh
    v_off = off_hz * stride_vh
    offs_m = start_m * BLOCK_M + tl.arange(0, BLOCK_M)
    offs_d = tl.arange(0, HEAD_DIM)
    offs_n = tl.arange(0, BLOCK_N)
    q_ptrs = Q + q_off + offs_m[:, None] * stride_qm + offs_d[None, :] * stride_qk
    k_ptrs = K + k_off + offs_d[:, None] * stride_kk + offs_n[None, :] * stride_kn
    v_ptrs = V + v_off + offs_n[:, None] * stride_vn + offs_d[None, :] * stride_vk
    m_i = tl.full([BLOCK_M], float("-inf"), dtype=tl.float32)
    l_i = tl.zeros([BLOCK_M], dtype=tl.float32) + 1.0
    acc = tl.zeros([BLOCK_M, HEAD_DIM], dtype=tl.float32)
    q = tl.load(q_ptrs)
    acc, l_i, m_i = _attn_fwd_inner(
        acc,
        l_i,
        m_i,
        q,
        k_ptrs,
        v_ptrs,
        sm_scale,
        stride_kn,
        stride_vn,
        start_m,
        seqlen_k,
        BLOCK_M,
        BLOCK_N,
        HEAD_DIM,
        CAUSAL,
    )
    acc = acc / l_i[:, None]
    lse = m_i + tl.math.log2(l_i) / 1.4426950408889634
    o_ptrs = (
        Out
        + off_hz * stride_oh
        + offs_m[:, None] * stride_om
        + offs_d[None, :] * stride_ok
    )
    tl.store(o_ptrs, acc.to(Out.dtype.element_ty))
    tl.store(Lse + off_hz * seqlen_q + offs_m, lse)

# config = {"BLOCK_M": 256, "BLOCK_N": 128, "HEAD_DIM": 32, "arch": "sm_80", "causal": false, "dtype": "fp16", "num_stages": 2, "num_warps": 16}
# arch = sm_80


// ===== COMPILED SASS (sm_80) =====

	.target	sm_80

	.elftype	@"ET_EXEC"


//--------------------- .note.nv.tkinfo           --------------------------
	.section	.note.nv.tkinfo,"",@"SHT_NOTE"
	.sectionflags	@"SHF_NOTE_NV_TKINFO"
	.tkinfo
        /*0018*/ 	.word	0x00000002
        /*0030*/ 	.string	""
        /*0030*/ 	.string	"ptxas"
        /*0030*/ 	.string	"Cuda compilation tools, release 13.0, V13.0.88"
        /*0030*/ 	.string	"Build cuda_13.0.r13.0/compiler.36424714_0"
        /*0030*/ 	.string	"-v  -suppress-debug-info  -lineinfo  -arch sm_80 "



//--------------------- .note.nv.cuinfo           --------------------------
	.section	.note.nv.cuinfo,"",@"SHT_NOTE"
	.sectionflags	@"SHF_NOTE_NV_CUINFO"
        /*0018*/ 	.short	0x0002
        /*001a*/ 	.short	0x0050
        /*001c*/ 	.short	0x0082
	.zero		2


//--------------------- .nv.info                  --------------------------
	.section	.nv.info,"",@"SHT_CUDA_INFO"
	.align	4


	//----- nvinfo : EIATTR_REGCOUNT
	.align		4
        /*0000*/ 	.byte	0x04, 0x2f
        /*0002*/ 	.short	(.L_2 - .L_1)
	.align		4
.L_1:
        /*0004*/ 	.word	index@(attn_fwd)
        /*0008*/ 	.word	0x00000080


	//----- nvinfo : EIATTR_FRAME_SIZE
	.align		4
.L_2:
        /*000c*/ 	.byte	0x04, 0x11
        /*000e*/ 	.short	(.L_4 - .L_3)
	.align		4
.L_3:
        /*0010*/ 	.word	index@(attn_fwd)
        /*0014*/ 	.word	0x00000080


	//----- nvinfo : EIATTR_MIN_STACK_SIZE
	.align		4
.L_4:
        /*0018*/ 	.byte	0x04, 0x12
        /*001a*/ 	.short	(.L_6 - .L_5)
	.align		4
.L_5:
        /*001c*/ 	.word	index@(attn_fwd)
        /*0020*/ 	.word	0x00000080
.L_6:


//--------------------- .nv.info.attn_fwd         --------------------------
	.section	.nv.info.attn_fwd,"",@"SHT_CUDA_INFO"
	.sectionflags	@""
	.align	4


	//----- nvinfo : EIATTR_CUDA_API_VERSION
	.align		4
        /*0000*/ 	.byte	0x04, 0x37
        /*0002*/ 	.short	(.L_8 - .L_7)
.L_7:
        /*0004*/ 	.word	0x00000082


	//----- nvinfo : EIATTR_SW2861232_WAR
	.align		4
.L_8:
        /*0008*/ 	.byte	0x01, 0x35
	.zero		2


	//----- nvinfo : EIATTR_PARAM_CBANK
	.align		4
        /*000c*/ 	.byte	0x04, 0x0a
        /*000e*/ 	.short	(.L_10 - .L_9)
	.align		4
.L_9:
        /*0010*/ 	.word	index@(.nv.constant0.attn_fwd)
        /*0014*/ 	.short	0x0160
        /*0016*/ 	.short	0x0088


	//----- nvinfo : EIATTR_CBANK_PARAM_SIZE
	.align		4
.L_10:
        /*0018*/ 	.byte	0x03, 0x19
        /*001a*/ 	.short	0x0088


	//----- nvinfo : EIATTR_KPARAM_INFO
	.align		4
        /*001c*/ 	.byte	0x04, 0x17
        /*001e*/ 	.short	(.L_12 - .L_11)
.L_11:
        /*0020*/ 	.word	0x00000000
        /*0024*/ 	.short	0x0019
        /*0026*/ 	.short	0x0080
        /*0028*/ 	.byte	0x00, 0xf4, 0x21, 0x00


	//----- nvinfo : EIATTR_KPARAM_INFO
	.align		4
.L_12:
        /*002c*/ 	.byte	0x04, 0x17
        /*002e*/ 	.short	(.L_14 - .L_13)
.L_13:
        /*0030*/ 	.word	0x00000000
        /*0034*/ 	.short	0x0018
        /*0036*/ 	.short	0x0078
        /*0038*/ 	.byte	0x00, 0xf4, 0x21, 0x00


	//----- nvinfo : EIATTR_KPARAM_INFO
	.align		4
.L_14:
        /*003c*/ 	.byte	0x04, 0x17
        /*003e*/ 	.short	(.L_16 - .L_15)
.L_15:
        /*0040*/ 	.word	0x00000000
        /*0044*/ 	.short	0x0017
        /*0046*/ 	.short	0x0070
        /*0048*/ 	.byte	0x00, 0xf0, 0x11, 0x00


	//----- nvinfo : EIATTR_KPARAM_INFO
	.align		4
.L_16:
        /*004c*/ 	.byte	0x04, 0x17
        /*004e*/ 	.short	(.L_18 - .L_17)
.L_17:
        /*0050*/ 	.word	0x00000000
        /*0054*/ 	.short	0x0016
        /*0056*/ 	.short	0x006c
        /*0058*/ 	.byte	0x00, 0xf0, 0x11, 0x00


	//----- nvinfo : EIATTR_KPARAM_INFO
	.align		4
.L_18:
        /*005c*/ 	.byte	0x04, 0x17
        /*005e*/ 	.short	(.L_20 - .L_19)
.L_19:
        /*0060*/ 	.word	0x00000000
        /*0064*/ 	.short	0x0015
        /*0066*/ 	.short	0x0068
        /*0068*/ 	.byte	0x00, 0xf0, 0x11, 0x00


	//----- nvinfo : EIATTR_KPARAM_INFO
	.align		4
.L_20:
        /*006c*/ 	.byte	0x04, 0x17
        /*006e*/ 	.short	(.L_22 - .L_21)
.L_21:
        /*0070*/ 	.word	0x00000000
        /*0074*/ 	.short	0x0014
        /*0076*/ 	.short	0x0064
        /*0078*/ 	.byte	0x00, 0xf0, 0x11, 0x00


	//----- nvinfo : EIATTR_KPARAM_INFO
	.align		4
.L_22:
        /*007c*/ 	.byte	0x04, 0x17
        /*007e*/ 	.short	(.L_24 - .L_23)
.L_23:
        /*0080*/ 	.word	0x00000000
        /*0084*/ 	.short	0x0013
        /*0086*/ 	.short	0x0060
        /*0088*/ 	.byte	0x00, 0xf0, 0x11, 0x00


	//----- nvinfo : EIATTR_KPARAM_INFO
	.align		4
.L_24:
        /*008c*/ 	.byte	0x04, 0x17
        /*008e*/ 	.short	(.L_26 - .L_25)
.L_25:
        /*0090*/ 	.word	0x00000000
        /*0094*/ 	.short	0x0012
        /*0096*/ 	.short	0x005c
        /*0098*/ 	.byte	0x00, 0xf0, 0x11, 0x00


	//----- nvinfo : EIATTR_KPARAM_INFO
	.align		4
.L_26:
        /*009c*/ 	.byte	0x04, 0x17
        /*009e*/ 	.short	(.L_28 - .L_27)
.L_27:
        /*00a0*/ 	.word	0x00000000
        /*00a4*/ 	.short	0x0011
        /*00a6*/ 	.short	0x0058
        /*00a8*/ 	.byte	0x00, 0xf0, 0x11, 0x00


	//----- nvinfo : EIATTR_KPARAM_INFO
	.align		4
.L_28:
        /*00ac*/ 	.byte	0x04, 0x17
        /*00ae*/ 	.short	(.L_30 - .L_29)
.L_29:
        /*00b0*/ 	.word	0x00000000
        /*00b4*/ 	.short	0x0010
        /*00b6*/ 	.short	0x0054
        /*00b8*/ 	.byte	0x00, 0xf0, 0x11, 0x00


	//----- nvinfo : EIATTR_KPARAM_INFO
	.align		4
.L_30:
        /*00bc*/ 	.byte	0x04, 0x17
        /*00be*/ 	.short	(.L_32 - .L_31)
.L_31:
        /*00c0*/ 	.word	0x00000000
        /*00c4*/ 	.short	0x000f
        /*00c6*/ 	.short	0x0050
        /*00c8*/ 	.byte	0x00, 0xf0, 0x11, 0x00


	//----- nvinfo : EIATTR_KPARAM_INFO
	.align		4
.L_32:
        /*00cc*/ 	.byte	0x04, 0x17
        /*00ce*/ 	.short	(.L_34 - .L_33)
.L_33:
        /*00d0*/ 	.word	0x00000000
        /*00d4*/ 	.short	0x000e
        /*00d6*/ 	.short	0x004c
        /*00d8*/ 	.byte	0x00, 0xf0, 0x11, 0x00


	//----- nvinfo : EIATTR_KPARAM_INFO
	.align		4
.L_34:
        /*00dc*/ 	.byte	0x04, 0x17
        /*00de*/ 	.short	(.L_36 - .L_35)
.L_35:
        /*00e0*/ 	.word	0x00000000
        /*00e4*/ 	.short	0x000d
        /*00e6*/ 	.short	0x0048
        /*00e8*/ 	.byte	0x00, 0xf0, 0x11, 0x00


	//----- nvinfo : EIATTR_KPARAM_INFO
	.align		4
.L_36:
        /*00ec*/ 	.byte	0x04, 0x17
        /*00ee*/ 	.short	(.L_38 - .L_37)
.L_37:
        /*00f0*/ 	.word	0x00000000
        /*00f4*/ 	.short	0x000c
        /*00f6*/ 	.short	0x0044
        /*00f8*/ 	.byte	0x00, 0xf0, 0x11, 0x00


	//----- nvinfo : EIATTR_KPARAM_INFO
	.align		4
.L_38:
        /*00fc*/ 	.byte	0x04, 0x17
        /*00fe*/ 	.short	(.L_40 - .L_39)
.L_39:
        /*0100*/ 	.word	0x00000000
        /*0104*/ 	.short	0x000b
        /*0106*/ 	.short	0x0040
        /*0108*/ 	.byte	0x00, 0xf0, 0x11, 0x00


	//----- nvinfo : EIATTR_KPARAM_INFO
	.align		4
.L_40:
        /*010c*/ 	.byte	0x04, 0x17
        /*010e*/ 	.short	(.L_42 - .L_41)
.L_41:
        /*0110*/ 	.word	0x00000000
        /*0114*/ 	.short	0x000a
        /*0116*/ 	.short	0x003c
        /*0118*/ 	.byte	0x00, 0xf0, 0x11, 0x00


	//----- nvinfo : EIATTR_KPARAM_INFO
	.align		4
.L_42:
        /*011c*/ 	.byte	0x04, 0x17
        /*011e*/ 	.short	(.L_44 - .L_43)
.L_43:
        /*0120*/ 	.word	0x00000000
        /*0124*/ 	.short	0x0009
        /*0126*/ 	.short	0x0038
        /*0128*/ 	.byte	0x00, 0xf0, 0x11, 0x00


	//----- nvinfo : EIATTR_KPARAM_INFO
	.align		4
.L_44:
        /*012c*/ 	.byte	0x04, 0x17
        /*012e*/ 	.short	(.L_46 - .L_45)
.L_45:
        /*0130*/ 	.word	0x00000000
        /*0134*/ 	.short	0x0008
        /*0136*/ 	.short	0x0034
        /*0138*/ 	.byte	0x00, 0xf0, 0x11, 0x00


	//----- nvinfo : EIATTR_KPARAM_INFO
	.align		4
.L_46:
        /*013c*/ 	.byte	0x04, 0x17
        /*013e*/ 	.short	(.L_48 - .L_47)
.L_47:
        /*0140*/ 	.word	0x00000000
        /*0144*/ 	.short	0x0007
        /*0146*/ 	.short	0x0030
        /*0148*/ 	.byte	0x00, 0xf0, 0x11, 0x00


	//----- nvinfo : EIATTR_KPARAM_INFO
	.align		4
.L_48:
        /*014c*/ 	.byte	0x04, 0x17
        /*014e*/ 	.short	(.L_50 - .L_49)
.L_49:
        /*0150*/ 	.word	0x00000000
        /*0154*/ 	.short	0x0006
        /*0156*/ 	.short	0x002c
        /*0158*/ 	.byte	0x00, 0xf0, 0x11, 0x00


	//----- nvinfo : EIATTR_KPARAM_INFO
	.align		4
.L_50:
        /*015c*/ 	.byte	0x04, 0x17
        /*015e*/ 	.short	(.L_52 - .L_51)
.L_51:
        /*0160*/ 	.word	0x00000000
        /*0164*/ 	.short	0x0005
        /*0166*/ 	.short	0x0028
        /*0168*/ 	.byte	0x00, 0xf0, 0x11, 0x00


	//----- nvinfo : EIATTR_KPARAM_INFO
	.align		4
.L_52:
        /*016c*/ 	.byte	0x04, 0x17
        /*016e*/ 	.short	(.L_54 - .L_53)
.L_53:
        /*0170*/ 	.word	0x00000000
        /*0174*/ 	.short	0x0004
        /*0176*/ 	.short	0x0020
        /*0178*/ 	.byte	0x00, 0xf4, 0x21, 0x00


	//----- nvinfo : EIATTR_KPARAM_INFO
	.align		4
.L_54:
        /*017c*/ 	.byte	0x04, 0x17
        /*017e*/ 	.short	(.L_56 - .L_55)
.L_55:
        /*0180*/ 	.word	0x00000000
        /*0184*/ 	.short	0x0003
        /*0186*/ 	.short	0x0018
        /*0188*/ 	.byte	0x00, 0xf4, 0x21, 0x00


	//----- nvinfo : EIATTR_KPARAM_INFO
	.align		4
.L_56:
        /*018c*/ 	.byte	0x04, 0x17
        /*018e*/ 	.short	(.L_58 - .L_57)
.L_57:
        /*0190*/ 	.word	0x00000000
        /*0194*/ 	.short	0x0002
        /*0196*/ 	.short	0x0010
        /*0198*/ 	.byte	0x00, 0xf4, 0x21, 0x00


	//----- nvinfo : EIATTR_KPARAM_INFO
	.align		4
.L_58:
        /*019c*/ 	.byte	0x04, 0x17
        /*019e*/ 	.short	(.L_60 - .L_59)
.L_59:
        /*01a0*/ 	.word	0x00000000
        /*01a4*/ 	.short	0x0001
        /*01a6*/ 	.short	0x0008
        /*01a8*/ 	.byte	0x00, 0xf4, 0x21, 0x00


	//----- nvinfo : EIATTR_KPARAM_INFO
	.align		4
.L_60:
        /*01ac*/ 	.byte	0x04, 0x17
        /*01ae*/ 	.short	(.L_62 - .L_61)
.L_61:
        /*01b0*/ 	.word	0x00000000
        /*01b4*/ 	.short	0x0000
        /*01b6*/ 	.short	0x0000
        /*01b8*/ 	.byte	0x00, 0xf4, 0x21, 0x00


	//----- nvinfo : EIATTR_MAXREG_COUNT
	.align		4
.L_62:
        /*01bc*/ 	.byte	0x03, 0x1b
        /*01be*/ 	.short	0x0080


	//----- nvinfo : EIATTR_NUM_BARRIERS
	.align		4
        /*01c0*/ 	.byte	0x02, 0x4c
        /*01c2*/ 	.byte	0x01
	.zero		1


	//----- nvinfo : EIATTR_ANNOTATIONS
	.align		4
        /*01c4*/ 	.byte	0x04, 0x55
        /*01c6*/ 	.short	(.L_64 - .L_63)


	//   ....[0]....
.L_63:
        /*01c8*/ 	.word	0x00000001
        /*01cc*/ 	.byte	0x60, 0x0a, 0x00, 0x00, 0x01, 0x00, 0x00, 0x00, 0x90, 0x0a, 0x00, 0x00, 0x01, 0x00, 0x00, 0x00
        /* <DEDUP_REMOVED lines=14> */
        /*02bc*/ 	.byte	0x70, 0x14, 0x00, 0x00, 0x01, 0x00, 0x00, 0x00, 0x90, 0x14, 0x00, 0x00


	//----- nvinfo : EIATTR_MERCURY_ISA_VERSION
	.align		4
.L_64:
        /*02c8*/ 	.byte	0x03, 0x5f
        /*02ca*/ 	.short	0x0000


	//----- nvinfo : EIATTR_COOP_GROUP_MASK_REGIDS
	.align		4
        /*02cc*/ 	.byte	0x04, 0x29
        /*02ce*/ 	.short	(.L_66 - .L_65)


	//   ....[0]....
.L_65:
        /*02d0*/ 	.word	0xffffffff


	//   ....[1]....
        /*02d4*/ 	.word	0xffffffff


	//   ....[2]....
        /*02d8*/ 	.word	0xffffffff


	//   ....[3]....
        /*02dc*/ 	.word	0xffffffff


	//   ....[4]....
        /*02e0*/ 	.word	0xffffffff


	//   ....[5]....
        /*02e4*/ 	.word	0xffffffff


	//   ....[6]....
        /*02e8*/ 	.word	0xffffffff


	//   ....[7]....
        /*02ec*/ 	.word	0xffffffff


	//----- nvinfo : EIATTR_COOP_GROUP_INSTR_OFFSETS
	.align		4
.L_66:
        /*02f0*/ 	.byte	0x04, 0x28
        /*02f2*/ 	.short	(.L_68 - .L_67)


	//   ....[0]....
.L_67:
        /*02f4*/ 	.word	0x00001df0


	//   ....[1]....
        /*02f8*/ 	.word	0x00001e80


	//   ....[2]....
        /*02fc*/ 	.word	0x00001ea0


	//   ....[3]....
        /*0300*/ 	.word	0x00001ec0


	//   ....[4]....
        /*0304*/ 	.word	0x00003500


	//   ....[5]....
        /*0308*/ 	.word	0x00003510


	//   ....[6]....
        /*030c*/ 	.word	0x000035a0


	//   ....[7]....
        /*0310*/ 	.word	0x000035b0


	//----- nvinfo : EIATTR_EXIT_INSTR_OFFSETS
	.align		4
.L_68:
        /*0314*/ 	.byte	0x04, 0x1c
        /*0316*/ 	.short	(.L_70 - .L_69)


	//   ....[0]....
.L_69:
        /*0318*/ 	.word	0x00004840


	//   ....[1]....
        /*031c*/ 	.word	0x000048e0


	//----- nvinfo : EIATTR_REQNTID
	.align		4
.L_70:
        /*0320*/ 	.byte	0x04, 0x10
        /*0322*/ 	.short	(.L_72 - .L_71)
.L_71:
        /*0324*/ 	.word	0x00000200
        /*0328*/ 	.word	0x00000001
        /*032c*/ 	.word	0x00000001
.L_72:


//--------------------- .nv.callgraph             --------------------------
	.section	.nv.callgraph,"",@"SHT_CUDA_CALLGRAPH"
	.align	4
	.sectionentsize	8
	.align		4
        /*0000*/ 	.word	0x00000000
	.align		4
        /*0004*/ 	.word	0xffffffff
	.align		4
        /*0008*/ 	.word	0x00000000
	.align		4
        /*000c*/ 	.word	0xfffffffe
	.align		4
        /*0010*/ 	.word	0x00000000
	.align		4
        /*0014*/ 	.word	0xfffffffd
	.align		4
        /*0018*/ 	.word	0x00000000
	.align		4
        /*001c*/ 	.word	0xfffffffc


//--------------------- .nv.rel.action            --------------------------
	.section	.nv.rel.action,"",@"SHT_CUDA_RELOCINFO"
	.align	8
	.sectionentsize	8
        /*0000*/ 	.byte	0x73, 0x00, 0x00, 0x00, 0x00, 0x00, 0x00, 0x00, 0x00, 0x00, 0x00, 0x11, 0x25, 0x00, 0x05, 0x36


//--------------------- .nv.constant4             --------------------------
	.section	.nv.constant4,"a",@progbits
	.align	8
	.align		8
.nv.constant4:
        /*0000*/ 	.dword	_$_str


//--------------------- .nv.constant0.attn_fwd    --------------------------
	.section	.nv.constant0.attn_fwd,"a",@progbits
	.sectionflags	@""
	.align	4
.nv.constant0.attn_fwd:
	.zero		488


//--------------------- .text.attn_fwd            --------------------------
	.section	.text.attn_fwd,"ax",@progbits
	.sectioninfo	@"SHI_REGISTERS=128"
	.align	128
        .global         attn_fwd
        .type           attn_fwd,@function
        .size           attn_fwd,(.L_x_3 - attn_fwd)
        .other          attn_fwd,@"STO_CUDA_ENTRY STV_DEFAULT"
attn_fwd:
.text.attn_fwd:
[----:B------:R-:W-:Y:S02]  /*0000*/  MOV R1, c[0x0][0x28] ;  /* 0x00000a0000017a02 */ /* 0x000fe40000000f00 */
[----:B------:R-:W0:Y:S01]  /*0010*/  S2R R28, SR_TID.X ;  /* 0x00000000001c7919 */ /* 0x000e220000002100 */
[----:B------:R-:W-:Y:S01]  /*0020*/  MOV R33, c[0x0][0x198] ;  /* 0x0000660000217a02 */ /* 0x000fe20000000f00 */
[----:B------:R-:W-:Y:S01]  /*0030*/  ULDC.64 UR4, c[0x0][0x118] ;  /* 0x0000460000047ab9 */ /* 0x000fe20000000a00 */
[----:B------:R-:W-:Y:S01]  /*0040*/  IADD3 R1, R1, -0x80, RZ ;  /* 0xffffff8001017810 */ /* 0x000fe20007ffe0ff */
[----:B------:R-:W1:Y:S04]  /*0050*/  S2R R3, SR_CTAID.X ;  /* 0x0000000000037919 */ /* 0x000e680000002500 */
[----:B------:R-:W2:Y:S01]  /*0060*/  S2R R30, SR_CTAID.Y ;  /* 0x00000000001e7919 */ /* 0x000ea20000002600 */
[----:B0-----:R-:W-:Y:S02]  /*0070*/  LOP3.LUT R16, R28, 0xff, RZ, 0xc0, !PT ;  /* 0x000000ff1c107812 */ /* 0x001fe400078ec0ff */
[----:B------:R-:W-:-:S02]  /*0080*/  SHF.R.U32.HI R2, RZ, 0x8, R28 ;  /* 0x00000008ff027819 */ /* 0x000fc4000001161c */
[----:B-1----:R-:W-:Y:S01]  /*0090*/  LEA R4, R3, R16, 0x8 ;  /* 0x0000001003047211 */ /* 0x002fe200078e40ff */
[----:B--2---:R-:W-:-:S04]  /*00a0*/  IMAD R0, R30, c[0x0][0x190], RZ ;  /* 0x000064001e007a24 */ /* 0x004fc800078e02ff */
[----:B------:R-:W-:Y:S01]  /*00b0*/  IMAD R3, R4, c[0x0][0x194], RZ ;  /* 0x0000650004037a24 */ /* 0x000fe200078e02ff */
[----:B------:R-:W-:Y:S02]  /*00c0*/  SGXT.U32 R4, R2, 0x1 ;  /* 0x000000010204781a */ /* 0x000fe40000000000 */
[C---:B------:R-:W-:Y:S01]  /*00d0*/  SHF.L.U32 R2, R0.reuse, 0x1, RZ ;  /* 0x0000000100027819 */ /* 0x040fe200000006ff */
[----:B------:R-:W-:Y:S01]  /*00e0*/  IMAD.HI R0, R0, 0x2, RZ ;  /* 0x0000000200007827 */ /* 0x000fe200078e02ff */
[----:B------:R-:W-:-:S03]  /*00f0*/  SHF.L.U32 R5, R3, 0x1, RZ ;  /* 0x0000000103057819 */ /* 0x000fc600000006ff */
[----:B------:R-:W-:Y:S01]  /*0100*/  IMAD R6, R4, c[0x0][0x198], RZ ;  /* 0x0000660004067a24 */ /* 0x000fe200078e02ff */
[----:B------:R-:W-:Y:S01]  /*0110*/  IADD3 R29, P0, P1, R5, c[0x0][0x160], R2 ;  /* 0x00005800051d7a10 */ /* 0x000fe2000791e002 */
[----:B------:R-:W-:-:S03]  /*0120*/  IMAD.HI R3, R3, 0x2, RZ ;  /* 0x0000000203037827 */ /* 0x000fc600078e02ff */
[----:B------:R-:W-:Y:S02]  /*0130*/  LEA R5, R33, R6, 0x1 ;  /* 0x0000000621057211 */ /* 0x000fe400078e08ff */
[----:B------:R-:W-:Y:S02]  /*0140*/  IADD3.X R31, R3, c[0x0][0x164], R0, P0, P1 ;  /* 0x00005900031f7a10 */ /* 0x000fe400007e2400 */
[C---:B------:R-:W-:Y:S02]  /*0150*/  LEA R2, P0, R6.reuse, R29, 0x1 ;  /* 0x0000001d06027211 */ /* 0x040fe400078008ff */
[----:B------:R-:W-:Y:S02]  /*0160*/  LEA R0, R33, R5, 0x1 ;  /* 0x0000000521007211 */ /* 0x000fe400078e08ff */
[----:B------:R-:W-:Y:S02]  /*0170*/  LEA.HI.X.SX32 R3, R6, R31, 0x1, P0 ;  /* 0x0000001f06037211 */ /* 0x000fe400000f0eff */
[----:B------:R-:W-:-:S02]  /*0180*/  LEA R6, P0, R0, R29, 0x1 ;  /* 0x0000001d00067211 */ /* 0x000fc400078008ff */
[----:B------:R-:W-:Y:S01]  /*0190*/  LEA R9, R33, R0, 0x1 ;  /* 0x0000000021097211 */ /* 0x000fe200078e08ff */
[----:B------:R0:W2:Y:S01]  /*01a0*/  LDG.E.U16 R19, [R2.64] ;  /* 0x0000000402137981 */ /* 0x0000a2000c1e1500 */
[----:B------:R-:W-:Y:S02]  /*01b0*/  LEA R4, P1, R5, R29, 0x1 ;  /* 0x0000001d05047211 */ /* 0x000fe400078208ff */
[----:B------:R-:W-:Y:S02]  /*01c0*/  LEA.HI.X.SX32 R7, R0, R31, 0x1, P0 ;  /* 0x0000001f00077211 */ /* 0x000fe400000f0eff */
[----:B------:R-:W-:Y:S02]  /*01d0*/  LEA R0, R33, R9, 0x1 ;  /* 0x0000000921007211 */ /* 0x000fe400078e08ff */
[----:B------:R-:W-:Y:S01]  /*01e0*/  LEA.HI.X.SX32 R5, R5, R31, 0x1, P1 ;  /* 0x0000001f05057211 */ /* 0x000fe200008f0eff */
[----:B------:R1:W3:Y:S01]  /*01f0*/  LDG.E.U16 R21, [R6.64] ;  /* 0x0000000406157981 */ /* 0x0002e2000c1e1500 */
[----:B------:R-:W-:-:S02]  /*0200*/  LEA R10, P1, R0, R29, 0x1 ;  /* 0x0000001d000a7211 */ /* 0x000fc400078208ff */
[----:B------:R-:W-:Y:S01]  /*0210*/  LEA R12, R33, R0, 0x1 ;  /* 0x00000000210c7211 */ /* 0x000fe200078e08ff */
[----:B------:R4:W5:Y:S01]  /*0220*/  LDG.E.U16 R20, [R4.64] ;  /* 0x0000000404147981 */ /* 0x000962000c1e1500 */
[----:B------:R-:W-:Y:S02]  /*0230*/  LEA R8, P0, R9, R29, 0x1 ;  /* 0x0000001d09087211 */ /* 0x000fe400078008ff */
[-C--:B------:R-:W-:Y:S02]  /*0240*/  LEA.HI.X.SX32 R11, R0, R31.reuse, 0x1, P1 ;  /* 0x0000001f000b7211 */ /* 0x080fe400008f0eff */
[----:B------:R-:W-:Y:S02]  /*0250*/  LEA R0, R33, R12, 0x1 ;  /* 0x0000000c21007211 */ /* 0x000fe400078e08ff */
[----:B------:R-:W-:Y:S01]  /*0260*/  LEA.HI.X.SX32 R9, R9, R31, 0x1, P0 ;  /* 0x0000001f09097211 */ /* 0x000fe200000f0eff */
[----:B------:R1:W3:Y:S01]  /*0270*/  LDG.E.U16 R22, [R10.64] ;  /* 0x000000040a167981 */ /* 0x0002e2000c1e1500 */
[----:B0-----:R-:W-:-:S02]  /*0280*/  LEA R2, P0, R12, R29, 0x1 ;  /* 0x0000001d0c027211 */ /* 0x001fc400078008ff */
[C---:B------:R-:W-:Y:S01]  /*0290*/  LEA R13, R33.reuse, R0, 0x1 ;  /* 0x00000000210d7211 */ /* 0x040fe200078e08ff */
[----:B------:R0:W5:Y:S01]  /*02a0*/  LDG.E.U16 R23, [R8.64] ;  /* 0x0000000408177981 */ /* 0x000162000c1e1500 */
[----:B------:R-:W-:Y:S02]  /*02b0*/  LEA.HI.X.SX32 R3, R12, R31, 0x1, P0 ;  /* 0x0000001f0c037211 */ /* 0x000fe400000f0eff */
[C---:B----4-:R-:W-:Y:S02]  /*02c0*/  LEA R4, P0, R0.reuse, R29, 0x1 ;  /* 0x0000001d00047211 */ /* 0x050fe400078008ff */
[C---:B------:R-:W-:Y:S01]  /*02d0*/  LEA R12, R33.reuse, R13, 0x1 ;  /* 0x0000000d210c7211 */ /* 0x040fe200078e08ff */
[----:B------:R4:W5:Y:S01]  /*02e0*/  LDG.E.U16 R24, [R2.64] ;  /* 0x0000000402187981 */ /* 0x000962000c1e1500 */
[----:B------:R-:W-:Y:S02]  /*02f0*/  LEA.HI.X.SX32 R5, R0, R31, 0x1, P0 ;  /* 0x0000001f00057211 */ /* 0x000fe400000f0eff */
[----:B------:R-:W-:-:S02]  /*0300*/  LEA R0, R33, R12, 0x1 ;  /* 0x0000000c21007211 */ /* 0x000fc400078e08ff */
[----:B-1----:R-:W-:Y:S01]  /*0310*/  LEA R6, P0, R13, R29, 0x1 ;  /* 0x0000001d0d067211 */ /* 0x002fe200078008ff */
[----:B------:R1:W5:Y:S01]  /*0320*/  LDG.E.U16 R25, [R4.64] ;  /* 0x0000000404197981 */ /* 0x000362000c1e1500 */
[----:B------:R-:W-:Y:S02]  /*0330*/  LEA R17, R33, R0, 0x1 ;  /* 0x0000000021117211 */ /* 0x000fe400078e08ff */
[----:B------:R-:W-:Y:S02]  /*0340*/  LEA.HI.X.SX32 R7, R13, R31, 0x1, P0 ;  /* 0x0000001f0d077211 */ /* 0x000fe400000f0eff */
[----:B------:R-:W-:Y:S02]  /*0350*/  LEA R18, R33, R17, 0x1 ;  /* 0x0000001121127211 */ /* 0x000fe400078e08ff */
[-C--:B0-----:R-:W-:Y:S01]  /*0360*/  LEA R8, P1, R12, R29.reuse, 0x1 ;  /* 0x0000001d0c087211 */ /* 0x081fe200078208ff */
[----:B------:R0:W5:Y:S01]  /*0370*/  LDG.E.U16 R26, [R6.64] ;  /* 0x00000004061a7981 */ /* 0x000162000c1e1500 */
[----:B------:R-:W-:-:S02]  /*0380*/  LEA R10, P0, R0, R29, 0x1 ;  /* 0x0000001d000a7211 */ /* 0x000fc400078008ff */
[----:B------:R-:W-:Y:S02]  /*0390*/  LEA R13, R33, R18, 0x1 ;  /* 0x00000012210d7211 */ /* 0x000fe400078e08ff */
[-C--:B------:R-:W-:Y:S02]  /*03a0*/  LEA.HI.X.SX32 R9, R12, R31.reuse, 0x1, P1 ;  /* 0x0000001f0c097211 */ /* 0x080fe400008f0eff */
[----:B------:R-:W-:Y:S02]  /*03b0*/  LEA.HI.X.SX32 R11, R0, R31, 0x1, P0 ;  /* 0x0000001f000b7211 */ /* 0x000fe400000f0eff */
[----:B------:R-:W-:Y:S01]  /*03c0*/  LEA R12, P0, R13, R29, 0x1 ;  /* 0x0000001d0d0c7211 */ /* 0x000fe200078008ff */
[----:B------:R0:W5:Y:S01]  /*03d0*/  LDG.E.U16 R27, [R8.64] ;  /* 0x00000004081b7981 */ /* 0x000162000c1e1500 */
[----:B------:R-:W-:Y:S02]  /*03e0*/  LEA R0, R33, R13, 0x1 ;  /* 0x0000000d21007211 */ /* 0x000fe400078e08ff */
[----:B------:R-:W-:Y:S01]  /*03f0*/  LEA.HI.X.SX32 R13, R13, R31, 0x1, P0 ;  /* 0x0000001f0d0d7211 */ /* 0x000fe200000f0eff */
[----:B------:R0:W5:Y:S01]  /*0400*/  LDG.E.U16 R10, [R10.64] ;  /* 0x000000040a0a7981 */ /* 0x000162000c1e1500 */
[----:B------:R-:W-:-:S02]  /*0410*/  LEA R14, P1, R0, R29, 0x1 ;  /* 0x0000001d000e7211 */ /* 0x000fc400078208ff */
[----:B----4-:R-:W-:Y:S01]  /*0420*/  LEA R2, P0, R17, R29, 0x1 ;  /* 0x0000001d11027211 */ /* 0x010fe200078008ff */
[----:B------:R4:W5:Y:S01]  /*0430*/  LDG.E.U16 R12, [R12.64] ;  /* 0x000000040c0c7981 */ /* 0x000962000c1e1500 */
[----:B-1----:R-:W-:Y:S02]  /*0440*/  LEA R5, R33, R0, 0x1 ;  /* 0x0000000021057211 */ /* 0x002fe400078e08ff */
[-C--:B------:R-:W-:Y:S02]  /*0450*/  LEA.HI.X.SX32 R15, R0, R31.reuse, 0x1, P1 ;  /* 0x0000001f000f7211 */ /* 0x080fe400008f0eff */
[----:B------:R-:W-:Y:S02]  /*0460*/  LEA.HI.X.SX32 R3, R17, R31, 0x1, P0 ;  /* 0x0000001f11037211 */ /* 0x000fe400000f0eff */
[-C--:B0-----:R-:W-:Y:S01]  /*0470*/  LEA R6, P1, R5, R29.reuse, 0x1 ;  /* 0x0000001d05067211 */ /* 0x081fe200078208ff */
[----:B------:R0:W5:Y:S01]  /*0480*/  LDG.E.U16 R14, [R14.64] ;  /* 0x000000040e0e7981 */ /* 0x000162000c1e1500 */
[----:B------:R-:W-:-:S02]  /*0490*/  LEA R4, P0, R18, R29, 0x1 ;  /* 0x0000001d12047211 */ /* 0x000fc400078008ff */
[----:B------:R-:W-:Y:S01]  /*04a0*/  LEA R0, R33, R5, 0x1 ;  /* 0x0000000521007211 */ /* 0x000fe200078e08ff */
[----:B------:R1:W5:Y:S01]  /*04b0*/  LDG.E.U16 R2, [R2.64] ;  /* 0x0000000402027981 */ /* 0x000362000c1e1500 */
[-C--:B------:R-:W-:Y:S02]  /*04c0*/  LEA.HI.X.SX32 R7, R5, R31.reuse, 0x1, P1 ;  /* 0x0000001f05077211 */ /* 0x080fe400008f0eff */
[----:B------:R-:W-:-:S03]  /*04d0*/  LEA.HI.X.SX32 R5, R18, R31, 0x1, P0 ;  /* 0x0000001f12057211 */ /* 0x000fc600000f0eff */
[----:B------:R0:W5:Y:S04]  /*04e0*/  LDG.E.U16 R11, [R6.64] ;  /* 0x00000004060b7981 */ /* 0x000168000c1e1500 */
[----:B------:R0:W5:Y:S01]  /*04f0*/  LDG.E.U16 R4, [R4.64] ;  /* 0x0000000404047981 */ /* 0x000162000c1e1500 */
[----:B------:R-:W-:-:S04]  /*0500*/  LEA R8, P1, R0, R29, 0x1 ;  /* 0x0000001d00087211 */ /* 0x000fc800078208ff */
[----:B------:R-:W-:-:S05]  /*0510*/  LEA.HI.X.SX32 R9, R0, R31, 0x1, P1 ;  /* 0x0000001f00097211 */ /* 0x000fca00008f0eff */
[----:B------:R-:W5:Y:S01]  /*0520*/  LDG.E.U16 R8, [R8.64] ;  /* 0x0000000408087981 */ /* 0x000f62000c1e1500 */
[----:B------:R-:W-:Y:S02]  /*0530*/  SHF.R.S32.HI R0, RZ, 0x8, R28 ;  /* 0x00000008ff007819 */ /* 0x000fe4000001141c */
[----:B----4-:R-:W-:Y:S02]  /*0540*/  SHF.L.U32 R13, R16, 0x1, RZ ;  /* 0x00000001100d7819 */ /* 0x010fe400000006ff */
[----:B------:R-:W-:-:S04]  /*0550*/  SGXT R0, R0, 0x1 ;  /* 0x000000010000781a */ /* 0x000fc80000000200 */
[----:B------:R-:W-:-:S04]  /*0560*/  LOP3.LUT R0, R13, 0x210, R0, 0x78, !PT ;  /* 0x000002100d007812 */ /* 0x000fc800078e7800 */
[C---:B-1----:R-:W-:Y:S02]  /*0570*/  LOP3.LUT R3, R0.reuse, 0x20, RZ, 0x3c, !PT ;  /* 0x0000002000037812 */ /* 0x042fe400078e3cff */
[C---:B------:R-:W-:Y:S02]  /*0580*/  LOP3.LUT R16, R0.reuse, 0x40, RZ, 0x3c, !PT ;  /* 0x0000004000107812 */ /* 0x040fe400078e3cff */
[----:B0-----:R-:W-:Y:S02]  /*0590*/  LOP3.LUT R5, R0, 0x60, RZ, 0x3c, !PT ;  /* 0x0000006000057812 */ /* 0x001fe400078e3cff */
[----:B------:R-:W-:-:S04]  /*05a0*/  MOV R15, 0x1 ;  /* 0x00000001000f7802 */ /* 0x000fc80000000f00 */
[----:B------:R-:W-:Y:S02]  /*05b0*/  ISETP.LE.AND P0, PT, R15, c[0x0][0x1d0], PT ;  /* 0x000074000f007a0c */ /* 0x000fe40003f03270 */
[----:B------:R-:W-:Y:S02]  /*05c0*/  MOV R6, 0xff800000 ;  /* 0xff80000000067802 */ /* 0x000fe40000000f00 */
[----:B------:R-:W-:Y:S02]  /*05d0*/  MOV R124, 0x3f800000 ;  /* 0x3f800000007c7802 */ /* 0x000fe40000000f00 */
[----:B------:R-:W-:Y:S02]  /*05e0*/  MOV R123, 0x3f800000 ;  /* 0x3f800000007b7802 */ /* 0x000fe40000000f00 */
[----:B------:R-:W-:Y:S01]  /*05f0*/  MOV R7, 0xff800000 ;  /* 0xff80000000077802 */ /* 0x000fe20000000f00 */
[----:B--2---:R0:W-:Y:S04]  /*0600*/  STS.U16 [R0], R19 ;  /* 0x0000001300007388 */ /* 0x0041e80000000400 */
[----:B---3--:R-:W-:Y:S01]  /*0610*/  STS.U16 [R0+0x1000], R22 ;  /* 0x0010001600007388 */ /* 0x008fe20000000400 */
[----:B0-----:R-:W-:-:S03]  /*0620*/  CS2R R18, SRZ ;  /* 0x0000000000127805 */ /* 0x001fc6000001ff00 */
[----:B-----5:R-:W-:Y:S04]  /*0630*/  STS.U16 [R0+0x2000], R27 ;  /* 0x0020001b00007388 */ /* 0x020fe80000000400 */
[----:B------:R-:W-:Y:S04]  /*0640*/  STS.U16 [R0+0x3000], R12 ;  /* 0x0030000c00007388 */ /* 0x000fe80000000400 */
[----:B------:R-:W-:Y:S04]  /*0650*/  STS.U16 [R3+0x400], R20 ;  /* 0x0004001403007388 */ /* 0x000fe80000000400 */
[----:B------:R-:W-:Y:S04]  /*0660*/  STS.U16 [R3+0x1400], R24 ;  /* 0x0014001803007388 */ /* 0x000fe80000000400 */
[----:B------:R-:W-:Y:S04]  /*0670*/  STS.U16 [R3+0x2400], R10 ;  /* 0x0024000a03007388 */ /* 0x000fe80000000400 */
[----:B------:R-:W-:Y:S04]  /*0680*/  STS.U16 [R3+0x3400], R14 ;  /* 0x0034000e03007388 */ /* 0x000fe80000000400 */
[----:B------:R0:W-:Y:S04]  /*0690*/  STS.U16 [R16+0x800], R21 ;  /* 0x0008001510007388 */ /* 0x0001e80000000400 */
[----:B------:R1:W-:Y:S04]  /*06a0*/  STS.U16 [R16+0x1800], R25 ;  /* 0x0018001910007388 */ /* 0x0003e80000000400 */
[----:B------:R-:W-:Y:S04]  /*06b0*/  STS.U16 [R16+0x2800], R2 ;  /* 0x0028000210007388 */ /* 0x000fe80000000400 */
[----:B------:R2:W-:Y:S04]  /*06c0*/  STS.U16 [R16+0x3800], R11 ;  /* 0x0038000b10007388 */ /* 0x0005e80000000400 */
[----:B------:R-:W-:Y:S01]  /*06d0*/  STS.U16 [R5+0x2c00], R4 ;  /* 0x002c000405007388 */ /* 0x000fe20000000400 */
[----:B0-----:R-:W-:Y:S01]  /*06e0*/  CS2R R20, SRZ ;  /* 0x0000000000147805 */ /* 0x001fe2000001ff00 */
[----:B------:R-:W-:Y:S01]  /*06f0*/  CS2R R12, SRZ ;  /* 0x00000000000c7805 */ /* 0x000fe2000001ff00 */
[----:B------:R-:W-:Y:S01]  /*0700*/  CS2R R14, SRZ ;  /* 0x00000000000e7805 */ /* 0x000fe2000001ff00 */
[----:B------:R0:W-:Y:S01]  /*0710*/  STS.U16 [R5+0xc00], R23 ;  /* 0x000c001705007388 */ /* 0x0001e20000000400 */
[C---:B-1----:R-:W-:Y:S01]  /*0720*/  SHF.L.U32 R25, R28.reuse, 0x1, RZ ;  /* 0x000000011c197819 */ /* 0x042fe200000006ff */
[----:B--2---:R-:W-:Y:S01]  /*0730*/  CS2R R16, SRZ ;  /* 0x0000000000107805 */ /* 0x004fe2000001ff00 */
[----:B------:R-:W-:Y:S01]  /*0740*/  CS2R R10, SRZ ;  /* 0x00000000000a7805 */ /* 0x000fe2000001ff00 */
[----:B------:R1:W-:Y:S04]  /*0750*/  STS.U16 [R5+0x1c00], R26 ;  /* 0x001c001a05007388 */ /* 0x0003e80000000400 */
[----:B------:R2:W-:Y:S01]  /*0760*/  STS.U16 [R5+0x3c00], R8 ;  /* 0x003c000805007388 */ /* 0x0005e20000000400 */
[----:B0-----:R-:W-:Y:S01]  /*0770*/  CS2R R22, SRZ ;  /* 0x0000000000167805 */ /* 0x001fe2000001ff00 */
[----:B-1----:R-:W-:Y:S01]  /*0780*/  SHF.L.U32 R26, R28, 0x3, RZ ;  /* 0x000000031c1a7819 */ /* 0x002fe200000006ff */
[----:B--2---:R-:W-:Y:S01]  /*0790*/  CS2R R8, SRZ ;  /* 0x0000000000087805 */ /* 0x004fe2000001ff00 */
[----:B------:R-:W-:Y:S05]  /*07a0*/  @!P0 BRA `(.L_x_0) ;  /* 0x00002f8000008947 */ /* 0x000fea0003800000 */
[----:B------:R-:W-:Y:S02]  /*07b0*/  LOP3.LUT R24, R28, 0x7, RZ, 0xc0, !PT ;  /* 0x000000071c187812 */ /* 0x000fe400078ec0ff */
[----:B------:R-:W-:-:S02]  /*07c0*/  LOP3.LUT R0, R25, 0x10, RZ, 0xc0, !PT ;  /* 0x0000001019007812 */ /* 0x000fc400078ec0ff */
[----:B------:R-:W-:Y:S01]  /*07d0*/  LOP3.LUT R2, R25, 0x3fe, RZ, 0xc0, !PT ;  /* 0x000003fe19027812 */ /* 0x000fe200078ec0ff */
[----:B------:R-:W-:Y:S01]  /*07e0*/  IMAD R4, R24, 0x210, RZ ;  /* 0x0000021018047824 */ /* 0x000fe200078e02ff */
[--C-:B------:R-:W-:Y:S02]  /*07f0*/  SHF.R.U32.HI R3, RZ, 0x2, R28.reuse ;  /* 0x00000002ff037819 */ /* 0x100fe4000001161c */
[----:B------:R-:W-:Y:S01]  /*0800*/  LOP3.LUT R5, R0, 0x1e0, R28, 0xf8, !PT ;  /* 0x000001e000057812 */ /* 0x000fe200078ef81c */
[----:B------:R-:W-:Y:S01]  /*0810*/  IMAD R0, R30, c[0x0][0x1a0], RZ ;  /* 0x000068001e007a24 */ /* 0x000fe200078e02ff */
[----:B------:R-:W-:Y:S02]  /*0820*/  LOP3.LUT R2, R2, 0x30, R3, 0x78, !PT ;  /* 0x0000003002027812 */ /* 0x000fe400078e7803 */
[----:B------:R-:W-:Y:S02]  /*0830*/  LOP3.LUT R3, R28, 0x1f, RZ, 0xc0, !PT ;  /* 0x0000001f1c037812 */ /* 0x000fe400078ec0ff */
[----:B------:R-:W-:-:S02]  /*0840*/  LOP3.LUT R125, R4, R5, RZ, 0x3c, !PT ;  /* 0x00000005047d7212 */ /* 0x000fc400078e3cff */
[----:B------:R-:W-:Y:S01]  /*0850*/  LOP3.LUT R4, R28, 0x7f, RZ, 0xc0, !PT ;  /* 0x0000007f1c047812 */ /* 0x000fe200078ec0ff */
[----:B------:R-:W-:Y:S01]  /*0860*/  IMAD R5, R3, c[0x0][0x1a8], RZ ;  /* 0x00006a0003057a24 */ /* 0x000fe200078e02ff */
[----:B------:R-:W-:Y:S01]  /*0870*/  SHF.R.U32.HI R11, RZ, 0x5, R28 ;  /* 0x00000005ff0b7819 */ /* 0x000fe2000001161c */
[----:B------:R-:W-:Y:S01]  /*0880*/  IMAD R3, R30, c[0x0][0x1b0], RZ ;  /* 0x00006c001e037a24 */ /* 0x000fe200078e02ff */
[----:B------:R-:W-:Y:S01]  /*0890*/  MOV R19, c[0x0][0x1a4] ;  /* 0x0000690000137a02 */ /* 0x000fe20000000f00 */
[----:B------:R-:W-:Y:S01]  /*08a0*/  IMAD R8, R4, c[0x0][0x1b4], RZ ;  /* 0x00006d0004087a24 */ /* 0x000fe200078e02ff */
[----:B------:R-:W-:Y:S02]  /*08b0*/  SHF.L.U32 R4, R0, 0x1, RZ ;  /* 0x0000000100047819 */ /* 0x000fe400000006ff */
[C---:B------:R-:W-:Y:S01]  /*08c0*/  SHF.L.U32 R7, R5.reuse, 0x1, RZ ;  /* 0x0000000105077819 */ /* 0x040fe200000006ff */
[----:B------:R-:W-:Y:S01]  /*08d0*/  IMAD.HI R5, R5, 0x2, RZ ;  /* 0x0000000205057827 */ /* 0x000fe200078e02ff */
[----:B------:R-:W-:-:S02]  /*08e0*/  SHF.L.U32 R6, R3, 0x1, RZ ;  /* 0x0000000103067819 */ /* 0x000fc400000006ff */
[----:B------:R-:W-:Y:S02]  /*08f0*/  IADD3 R15, P0, P1, R7, c[0x0][0x168], R4 ;  /* 0x00005a00070f7a10 */ /* 0x000fe4000791e004 */
[C---:B------:R-:W-:Y:S01]  /*0900*/  SHF.L.U32 R9, R8.reuse, 0x1, RZ ;  /* 0x0000000108097819 */ /* 0x040fe200000006ff */
[----:B------:R-:W-:Y:S01]  /*0910*/  IMAD.HI R8, R8, 0x2, RZ ;  /* 0x0000000208087827 */ /* 0x000fe200078e02ff */
[----:B------:R-:W-:Y:S02]  /*0920*/  SGXT.U32 R4, R11, 0x4 ;  /* 0x000000040b04781a */ /* 0x000fe40000000000 */
[----:B------:R-:W-:Y:S02]  /*0930*/  IADD3 R12, P2, P3, R9, c[0x0][0x170], R6 ;  /* 0x00005c00090c7a10 */ /* 0x000fe40007b5e006 */
[----:B------:R-:W-:Y:S01]  /*0940*/  SHF.R.U32.HI R7, RZ, 0x7, R28 ;  /* 0x00000007ff077819 */ /* 0x000fe2000001161c */
[----:B------:R-:W-:Y:S01]  /*0950*/  IMAD R6, R4, c[0x0][0x1a4], RZ ;  /* 0x0000690004067a24 */ /* 0x000fe200078e02ff */
[----:B------:R-:W-:Y:S01]  /*0960*/  MOV R14, c[0x0][0x1b8] ;  /* 0x00006e00000e7a02 */ /* 0x000fe20000000f00 */
[----:B------:R-:W-:Y:S01]  /*0970*/  IMAD.HI R4, R0, 0x2, RZ ;  /* 0x0000000200047827 */ /* 0x000fe200078e02ff */
[----:B------:R-:W-:-:S02]  /*0980*/  SGXT.U32 R0, R7, 0x2 ;  /* 0x000000020700781a */ /* 0x000fc40000000000 */
[----:B------:R-:W-:Y:S01]  /*0990*/  SHF.L.U32 R10, R28, 0x8, RZ ;  /* 0x000000081c0a7819 */ /* 0x000fe200000006ff */
[----:B------:R-:W-:Y:S01]  /*09a0*/  IMAD.HI R7, R3, 0x2, RZ ;  /* 0x0000000203077827 */ /* 0x000fe200078e02ff */
[----:B------:R-:W-:Y:S02]  /*09b0*/  LEA R3, R19, R6, 0x4 ;  /* 0x0000000613037211 */ /* 0x000fe400078e20ff */
[----:B------:R-:W-:Y:S01]  /*09c0*/  IADD3.X R17, R5, c[0x0][0x16c], R4, P0, P1 ;  /* 0x00005b0005117a10 */ /* 0x000fe200007e2404 */
[----:B------:R-:W-:Y:S01]  /*09d0*/  IMAD R9, R0, c[0x0][0x1b8], RZ ;  /* 0x00006e0000097a24 */ /* 0x000fe200078e02ff */
[----:B------:R-:W-:Y:S02]  /*09e0*/  LEA R0, R19, R3, 0x4 ;  /* 0x0000000313007211 */ /* 0x000fe400078e20ff */
[----:B------:R-:W-:Y:S02]  /*09f0*/  IADD3.X R13, R8, c[0x0][0x174], R7, P2, P3 ;  /* 0x00005d00080d7a10 */ /* 0x000fe400017e6407 */
[----:B------:R-:W-:-:S02]  /*0a00*/  LEA R30, P1, R6, R15, 0x1 ;  /* 0x0000000f061e7211 */ /* 0x000fc400078208ff */
[----:B------:R-:W-:Y:S02]  /*0a10*/  LEA R4, R19, R0, 0x4 ;  /* 0x0000000013047211 */ /* 0x000fe400078e20ff */
[----:B------:R-:W-:Y:S02]  /*0a20*/  LEA R22, P2, R3, R15, 0x1 ;  /* 0x0000000f03167211 */ /* 0x000fe400078408ff */
[-C--:B------:R-:W-:Y:S02]  /*0a30*/  LEA.HI.X.SX32 R31, R6, R17.reuse, 0x1, P1 ;  /* 0x00000011061f7211 */ /* 0x080fe400008f0eff */
[----:B------:R-:W-:Y:S02]  /*0a40*/  LEA R5, R19, R4, 0x4 ;  /* 0x0000000413057211 */ /* 0x000fe400078e20ff */
[----:B------:R-:W-:Y:S01]  /*0a50*/  LEA.HI.X.SX32 R23, R3, R17, 0x1, P2 ;  /* 0x0000001103177211 */ /* 0x000fe200010f0eff */
[----:B------:R0:W-:Y:S01]  /*0a60*/  STL.64 [R1+0x78], R30 ;  /* 0x0000781e01007387 */ /* 0x0001e20000100a00 */
[----:B------:R-:W-:-:S02]  /*0a70*/  LEA R3, R19, R5, 0x4 ;  /* 0x0000000513037211 */ /* 0x000fc400078e20ff */
[----:B------:R-:W-:Y:S01]  /*0a80*/  LEA R7, R14, R9, 0x2 ;  /* 0x000000090e077211 */ /* 0x000fe200078e10ff */
[----:B------:R1:W-:Y:S01]  /*0a90*/  STL.64 [R1+0x70], R22 ;  /* 0x0000701601007387 */ /* 0x0003e20000100a00 */
[----:B------:R-:W-:Y:S02]  /*0aa0*/  LOP3.LUT R10, R10, 0x1000, RZ, 0xc0, !PT ;  /* 0x000010000a0a7812 */ /* 0x000fe400078ec0ff */
[----:B------:R-:W-:Y:S02]  /*0ab0*/  LEA R6, R19, R3, 0x4 ;  /* 0x0000000313067211 */ /* 0x000fe400078e20ff */
[----:B------:R-:W-:Y:S02]  /*0ac0*/  LEA R8, R14, R7, 0x2 ;  /* 0x000000070e087211 */ /* 0x000fe400078e10ff */
[----:B------:R-:W-:Y:S02]  /*0ad0*/  IADD3 R125, R10, R125, RZ ;  /* 0x0000007d0a7d7210 */ /* 0x000fe40007ffe0ff */
[----:B0-----:R-:W-:-:S02]  /*0ae0*/  LEA R30, P1, R0, R15, 0x1 ;  /* 0x0000000f001e7211 */ /* 0x001fc400078208ff */
[----:B------:R-:W-:Y:S02]  /*0af0*/  LEA R10, R14, R8, 0x2 ;  /* 0x000000080e0a7211 */ /* 0x000fe400078e10ff */
[----:B-1----:R-:W-:Y:S02]  /*0b00*/  LEA R22, P2, R4, R15, 0x1 ;  /* 0x0000000f04167211 */ /* 0x002fe400078408ff */
[-C--:B------:R-:W-:Y:S02]  /*0b10*/  LEA.HI.X.SX32 R31, R0, R17.reuse, 0x1, P1 ;  /* 0x00000011001f7211 */ /* 0x080fe400008f0eff */
[----:B------:R-:W-:Y:S02]  /*0b20*/  LEA.HI.X.SX32 R23, R4, R17, 0x1, P2 ;  /* 0x0000001104177211 */ /* 0x000fe400010f0eff */
[----:B------:R-:W-:Y:S01]  /*0b30*/  LEA R0, R19, R6, 0x4 ;  /* 0x0000000613007211 */ /* 0x000fe200078e20ff */
[----:B------:R0:W-:Y:S01]  /*0b40*/  STL.64 [R1+0x68], R30 ;  /* 0x0000681e01007387 */ /* 0x0001e20000100a00 */
[----:B------:R-:W-:-:S02]  /*0b50*/  LEA R34, P1, R5, R15, 0x1 ;  /* 0x0000000f05227211 */ /* 0x000fc400078208ff */
[----:B------:R-:W-:Y:S01]  /*0b60*/  LEA R32, P2, R3, R15, 0x1 ;  /* 0x0000000f03207211 */ /* 0x000fe200078408ff */
[----:B------:R1:W-:Y:S01]  /*0b70*/  STL.64 [R1+0x60], R22 ;  /* 0x0000601601007387 */ /* 0x0003e20000100a00 */
[----:B------:R-:W-:Y:S02]  /*0b80*/  LEA R11, R14, R10, 0x2 ;  /* 0x0000000a0e0b7211 */ /* 0x000fe400078e10ff */
[-C--:B------:R-:W-:Y:S02]  /*0b90*/  LEA R20, P0, R9, R12.reuse, 0x1 ;  /* 0x0000000c09147211 */ /* 0x080fe400078008ff */
[-C--:B------:R-:W-:Y:S02]  /*0ba0*/  LEA.HI.X.SX32 R35, R5, R17.reuse, 0x1, P1 ;  /* 0x0000001105237211 */ /* 0x080fe400008f0eff */
[----:B------:R-:W-:Y:S02]  /*0bb0*/  LEA.HI.X.SX32 R33, R3, R17, 0x1, P2 ;  /* 0x0000001103217211 */ /* 0x000fe400010f0eff */
[----:B0-----:R-:W-:Y:S01]  /*0bc0*/  LEA R30, P3, R6, R15, 0x1 ;  /* 0x0000000f061e7211 */ /* 0x001fe200078608ff */
[----:B------:R-:W-:Y:S01]  /*0bd0*/  STL.64 [R1+0x58], R34 ;  /* 0x0000582201007387 */ /* 0x000fe20000100a00 */
[----:B------:R-:W-:-:S02]  /*0be0*/  LEA R4, P2, R10, R12, 0x1 ;  /* 0x0000000c0a047211 */ /* 0x000fc400078408ff */
[----:B-1----:R-:W-:Y:S01]  /*0bf0*/  LEA R22, P4, R0, R15, 0x1 ;  /* 0x0000000f00167211 */ /* 0x002fe200078808ff */
[----:B------:R-:W-:Y:S01]  /*0c00*/  STL.64 [R1+0x50], R32 ;  /* 0x0000502001007387 */ /* 0x000fe20000100a00 */
[-C--:B------:R-:W-:Y:S02]  /*0c10*/  LEA.HI.X.SX32 R31, R6, R17.reuse, 0x1, P3 ;  /* 0x00000011061f7211 */ /* 0x080fe400018f0eff */
[----:B------:R-:W-:Y:S02]  /*0c20*/  LEA.HI.X.SX32 R23, R0, R17, 0x1, P4 ;  /* 0x0000001100177211 */ /* 0x000fe400020f0eff */
[----:B------:R-:W-:Y:S01]  /*0c30*/  LEA R0, R14, R11, 0x2 ;  /* 0x0000000b0e007211 */ /* 0x000fe200078e10ff */
[----:B------:R-:W-:Y:S01]  /*0c40*/  STL.64 [R1+0x48], R30 ;  /* 0x0000481e01007387 */ /* 0x000fe20000100a00 */
[-C--:B------:R-:W-:Y:S02]  /*0c50*/  LEA.HI.X.SX32 R21, R9, R13.reuse, 0x1, P0 ;  /* 0x0000000d09157211 */ /* 0x080fe400000f0eff */
[----:B------:R-:W-:Y:S01]  /*0c60*/  LEA.HI.X.SX32 R5, R10, R13, 0x1, P2 ;  /* 0x0000000d0a057211 */ /* 0x000fe200010f0eff */
[----:B------:R0:W-:Y:S01]  /*0c70*/  STL.64 [R1+0x40], R22 ;  /* 0x0000401601007387 */ /* 0x0001e20000100a00 */
[----:B------:R-:W-:-:S02]  /*0c80*/  LEA R3, R14, R0, 0x2 ;  /* 0x000000000e037211 */ /* 0x000fc400078e10ff */
[CC--:B------:R-:W-:Y:S01]  /*0c90*/  LEA R18, P1, R7.reuse, R12.reuse, 0x1 ;  /* 0x0000000c07127211 */ /* 0x0c0fe200078208ff */
[----:B------:R1:W-:Y:S01]  /*0ca0*/  STL.64 [R1+0x38], R20 ;  /* 0x0000381401007387 */ /* 0x0003e20000100a00 */
[CC--:B------:R-:W-:Y:S02]  /*0cb0*/  LEA R16, P0, R8.reuse, R12.reuse, 0x1 ;  /* 0x0000000c08107211 */ /* 0x0c0fe400078008ff */
[-C--:B------:R-:W-:Y:S01]  /*0cc0*/  LEA.HI.X.SX32 R19, R7, R13.reuse, 0x1, P1 ;  /* 0x0000000d07137211 */ /* 0x080fe200008f0eff */
[----:B------:R2:W-:Y:S01]  /*0cd0*/  STL.64 [R1+0x20], R4 ;  /* 0x0000200401007387 */ /* 0x0005e20000100a00 */
[-C--:B------:R-:W-:Y:S02]  /*0ce0*/  LEA.HI.X.SX32 R17, R8, R13.reuse, 0x1, P0 ;  /* 0x0000000d08117211 */ /* 0x080fe400000f0eff */
[C---:B------:R-:W-:Y:S01]  /*0cf0*/  LEA R8, P2, R3.reuse, R12, 0x1 ;  /* 0x0000000c03087211 */ /* 0x040fe200078408ff */
[----:B------:R3:W-:Y:S01]  /*0d00*/  STL.64 [R1+0x30], R18 ;  /* 0x0000301201007387 */ /* 0x0007e20000100a00 */
[----:B------:R-:W-:Y:S01]  /*0d10*/  MOV R124, 0x3f800000 ;  /* 0x3f800000007c7802 */ /* 0x000fe20000000f00 */
[----:B0-----:R-:W-:Y:S01]  /*0d20*/  CS2R R22, SRZ ;  /* 0x0000000000167805 */ /* 0x001fe2000001ff00 */
[----:B------:R-:W-:Y:S01]  /*0d30*/  LEA.HI.X.SX32 R9, R3, R13, 0x1, P2 ;  /* 0x0000000d03097211 */ /* 0x000fe200010f0eff */
[----:B------:R0:W-:Y:S01]  /*0d40*/  STL.64 [R1+0x28], R16 ;  /* 0x0000281001007387 */ /* 0x0001e20000100a00 */
[----:B------:R-:W-:Y:S01]  /*0d50*/  MOV R113, 0xff800000 ;  /* 0xff80000000717802 */ /* 0x000fe20000000f00 */
[----:B-1----:R-:W-:Y:S01]  /*0d60*/  CS2R R20, SRZ ;  /* 0x0000000000147805 */ /* 0x002fe2000001ff00 */
[----:B------:R-:W-:-:S02]  /*0d70*/  MOV R114, 0xff800000 ;  /* 0xff80000000727802 */ /* 0x000fc40000000f00 */
[----:B--2---:R-:W-:Y:S02]  /*0d80*/  LEA R4, R14, R3, 0x2 ;  /* 0x000000030e047211 */ /* 0x004fe400078e10ff */
[----:B------:R-:W-:Y:S01]  /*0d90*/  LOP3.LUT R5, R26, 0x30, RZ, 0xc0, !PT ;  /* 0x000000301a057812 */ /* 0x000fe200078ec0ff */
[----:B------:R-:W-:Y:S01]  /*0da0*/  CS2R R14, SRZ ;  /* 0x00000000000e7805 */ /* 0x000fe2000001ff00 */
[CC--:B------:R-:W-:Y:S02]  /*0db0*/  LEA R6, P3, R4.reuse, R12.reuse, 0x1 ;  /* 0x0000000c04067211 */ /* 0x0c0fe400078608ff */
[----:B---3--:R-:W-:Y:S02]  /*0dc0*/  LEA R18, P0, R11, R12, 0x1 ;  /* 0x0000000c0b127211 */ /* 0x008fe400078008ff */
[----:B------:R-:W-:Y:S02]  /*0dd0*/  LEA.HI.X.SX32 R7, R4, R13, 0x1, P3 ;  /* 0x0000000d04077211 */ /* 0x000fe400018f0eff */
[----:B------:R-:W-:-:S02]  /*0de0*/  LOP3.LUT R4, R28, 0x180, RZ, 0xc0, !PT ;  /* 0x000001801c047812 */ /* 0x000fc400078ec0ff */
[----:B0-----:R-:W-:Y:S02]  /*0df0*/  LEA R16, P1, R0, R12, 0x1 ;  /* 0x0000000c00107211 */ /* 0x001fe400078208ff */
[C---:B------:R-:W-:Y:S01]  /*0e00*/  LEA R5, R24.reuse, R5, 0x6 ;  /* 0x0000000518057211 */ /* 0x040fe200078e30ff */
[----:B------:R-:W-:Y:S01]  /*0e10*/  IMAD R24, R24, 0x110, RZ ;  /* 0x0000011018187824 */ /* 0x000fe200078e02ff */
[-C--:B------:R-:W-:Y:S02]  /*0e20*/  LEA.HI.X.SX32 R19, R11, R13.reuse, 0x1, P0 ;  /* 0x0000000d0b137211 */ /* 0x080fe400000f0eff */
[----:B------:R-:W-:Y:S01]  /*0e30*/  SHF.R.U32.HI R4, RZ, 0x3, R4 ;  /* 0x00000003ff047819 */ /* 0x000fe20000011604 */
[----:B------:R-:W-:Y:S01]  /*0e40*/  CS2R R10, SRZ ;  /* 0x00000000000a7805 */ /* 0x000fe2000001ff00 */
[----:B------:R-:W-:Y:S01]  /*0e50*/  LEA.HI.X.SX32 R17, R0, R13, 0x1, P1 ;  /* 0x0000000d00117211 */ /* 0x000fe200008f0eff */
[----:B------:R0:W-:Y:S01]  /*0e60*/  STL.64 [R1+0x18], R18 ;  /* 0x0000181201007387 */ /* 0x0001e20000100a00 */
[--C-:B------:R-:W-:Y:S01]  /*0e70*/  LOP3.LUT R112, R4, 0x3fe, R25.reuse, 0x78, !PT ;  /* 0x000003fe04707812 */ /* 0x100fe200078e7819 */
[----:B------:R-:W-:Y:S01]  /*0e80*/  CS2R R12, SRZ ;  /* 0x00000000000c7805 */ /* 0x000fe2000001ff00 */
[----:B------:R-:W-:Y:S01]  /*0e90*/  LOP3.LUT R4, R24, 0x30, R25, 0x78, !PT ;  /* 0x0000003018047812 */ /* 0x000fe200078e7819 */
[----:B------:R1:W-:Y:S01]  /*0ea0*/  STL.64 [R1+0x10], R16 ;  /* 0x0000101001007387 */ /* 0x0003e20000100a00 */
[----:B------:R-:W-:-:S02]  /*0eb0*/  MOV R3, RZ ;  /* 0x000000ff00037202 */ /* 0x000fc40000000f00 */
[----:B------:R-:W-:Y:S01]  /*0ec0*/  MOV R0, RZ ;  /* 0x000000ff00007202 */ /* 0x000fe20000000f00 */
[----:B------:R2:W-:Y:S01]  /*0ed0*/  STL.64 [R1+0x8], R8 ;  /* 0x0000080801007387 */ /* 0x0005e20000100a00 */
[----:B------:R-:W-:Y:S02]  /*0ee0*/  MOV R123, 0x3f800000 ;  /* 0x3f800000007b7802 */ /* 0x000fe40000000f00 */
[----:B------:R-:W-:Y:S01]  /*0ef0*/  MOV R117, RZ ;  /* 0x000000ff00757202 */ /* 0x000fe20000000f00 */
[----:B------:R3:W-:Y:S01]  /*0f00*/  STL.64 [R1], R6 ;  /* 0x0000000601007387 */ /* 0x0007e20000100a00 */
[----:B0-----:R-:W-:Y:S01]  /*0f10*/  CS2R R18, SRZ ;  /* 0x0000000000127805 */ /* 0x001fe2000001ff00 */
[----:B------:R-:W-:Y:S01]  /*0f20*/  LOP3.LUT R5, R5, 0x30, R25, 0x78, !PT ;  /* 0x0000003005057812 */ /* 0x000fe200078e7819 */
[----:B-1----:R-:W-:Y:S01]  /*0f30*/  CS2R R16, SRZ ;  /* 0x0000000000107805 */ /* 0x002fe2000001ff00 */
[----:B--2---:R-:W-:Y:S01]  /*0f40*/  CS2R R8, SRZ ;  /* 0x0000000000087805 */ /* 0x004fe2000001ff00 */
[----:B---3--:R-:W-:-:S02]  /*0f50*/  LOP3.LUT R7, R112, 0x40, RZ, 0x3c, !PT ;  /* 0x0000004070077812 */ /* 0x008fc400078e3cff */
[----:B------:R-:W-:-:S06]  /*0f60*/  LOP3.LUT R6, R4, 0x40, RZ, 0x3c, !PT ;  /* 0x0000004004067812 */ /* 0x000fcc00078e3cff */
.L_x_1:
[----:B------:R-:W2:Y:S04]  /*0f70*/  LDL.64 R6, [R1+0x78] ;  /* 0x0000780001067983 */ /* 0x000ea80000100a00 */
[----:B------:R-:W3:Y:S04]  /*0f80*/  LDL.64 R24, [R1+0x70] ;  /* 0x0000700001187983 */ /* 0x000ee80000100a00 */
[----:B------:R-:W4:Y:S04]  /*0f90*/  LDL.64 R26, [R1+0x68] ;  /* 0x00006800011a7983 */ /* 0x000f280000100a00 */
[----:B------:R-:W5:Y:S04]  /*0fa0*/  LDL.64 R28, [R1+0x60] ;  /* 0x00006000011c7983 */ /* 0x000f680000100a00 */
[----:B------:R-:W5:Y:S04]  /*0fb0*/  LDL.64 R30, [R1+0x58] ;  /* 0x00005800011e7983 */ /* 0x000f680000100a00 */
[----:B------:R-:W5:Y:S04]  /*0fc0*/  LDL.64 R32, [R1+0x50] ;  /* 0x0000500001207983 */ /* 0x000f680000100a00 */
[----:B------:R-:W5:Y:S04]  /*0fd0*/  LDL.64 R34, [R1+0x48] ;  /* 0x0000480001227983 */ /* 0x000f680000100a00 */
[----:B------:R-:W5:Y:S04]  /*0fe0*/  LDL.64 R36, [R1+0x40] ;  /* 0x0000400001247983 */ /* 0x000f680000100a00 */
[----:B------:R-:W5:Y:S04]  /*0ff0*/  LDL.64 R120, [R1+0x8] ;  /* 0x0000080001787983 */ /* 0x000f680000100a00 */
[----:B------:R-:W5:Y:S01]  /*1000*/  LDL.64 R118, [R1] ;  /* 0x0000000001767983 */ /* 0x000f620000100a00 */
[----:B--2---:R-:W-:-:S04]  /*1010*/  IMAD.WIDE R6, R3, 0x2, R6 ;  /* 0x0000000203067825 */ /* 0x004fc800078e0206 */
[C---:B---3--:R-:W-:Y:S02]  /*1020*/  IMAD.WIDE R24, R3.reuse, 0x2, R24 ;  /* 0x0000000203187825 */ /* 0x048fe400078e0218 */
[----:B------:R-:W2:Y:S02]  /*1030*/  LDG.E.U16 R7, [R6.64] ;  /* 0x0000000406077981 */ /* 0x000ea4000c1e1500 */
[C---:B----4-:R-:W-:Y:S02]  /*1040*/  IMAD.WIDE R26, R3.reuse, 0x2, R26 ;  /* 0x00000002031a7825 */ /* 0x050fe400078e021a */
[----:B------:R-:W3:Y:S02]  /*1050*/  LDG.E.U16 R39, [R24.64] ;  /* 0x0000000418277981 */ /* 0x000ee4000c1e1500 */
[C---:B-----5:R-:W-:Y:S02]  /*1060*/  IMAD.WIDE R28, R3.reuse, 0x2, R28 ;  /* 0x00000002031c7825 */ /* 0x060fe400078e021c */
[----:B------:R-:W4:Y:S02]  /*1070*/  LDG.E.U16 R41, [R26.64] ;  /* 0x000000041a297981 */ /* 0x000f24000c1e1500 */
[----:B------:R-:W-:-:S02]  /*1080*/  IMAD.WIDE R30, R3, 0x2, R30 ;  /* 0x00000002031e7825 */ /* 0x000fc400078e021e */
[----:B------:R-:W5:Y:S02]  /*1090*/  LDG.E.U16 R45, [R28.64] ;  /* 0x000000041c2d7981 */ /* 0x000f64000c1e1500 */
[C---:B------:R-:W-:Y:S02]  /*10a0*/  IMAD.WIDE R32, R3.reuse, 0x2, R32 ;  /* 0x0000000203207825 */ /* 0x040fe400078e0220 */
[----:B------:R-:W5:Y:S02]  /*10b0*/  LDG.E.U16 R49, [R30.64] ;  /* 0x000000041e317981 */ /* 0x000f64000c1e1500 */
[C---:B------:R-:W-:Y:S02]  /*10c0*/  IMAD.WIDE R34, R3.reuse, 0x2, R34 ;  /* 0x0000000203227825 */ /* 0x040fe400078e0222 */
[----:B------:R-:W5:Y:S02]  /*10d0*/  LDG.E.U16 R53, [R32.64] ;  /* 0x0000000420357981 */ /* 0x000f64000c1e1500 */
[----:B------:R-:W-:-:S02]  /*10e0*/  IMAD.WIDE R36, R3, 0x2, R36 ;  /* 0x0000000203247825 */ /* 0x000fc400078e0224 */
[----:B------:R-:W5:Y:S04]  /*10f0*/  LDG.E.U16 R57, [R34.64] ;  /* 0x0000000422397981 */ /* 0x000f68000c1e1500 */
[----:B------:R-:W5:Y:S04]  /*1100*/  LDG.E.U16 R61, [R36.64] ;  /* 0x00000004243d7981 */ /* 0x000f68000c1e1500 */
[----:B------:R-:W-:Y:S06]  /*1110*/  BAR.SYNC.DEFER_BLOCKING 0x0 ;  /* 0x0000000000007b1d */ /* 0x000fec0000010000 */
[----:B--2---:R0:W-:Y:S04]  /*1120*/  STS.U16 [R2+0x4000], R7 ;  /* 0x0040000702007388 */ /* 0x0041e80000000400 */
[----:B---3--:R-:W-:Y:S04]  /*1130*/  STS.U16 [R2+0x4400], R39 ;  /* 0x0044002702007388 */ /* 0x008fe80000000400 */
[----:B----4-:R-:W-:Y:S04]  /*1140*/  STS.U16 [R2+0x4800], R41 ;  /* 0x0048002902007388 */ /* 0x010fe80000000400 */
[----:B-----5:R-:W-:Y:S04]  /*1150*/  STS.U16 [R2+0x4c00], R45 ;  /* 0x004c002d02007388 */ /* 0x020fe80000000400 */
[----:B------:R-:W-:Y:S04]  /*1160*/  STS.U16 [R2+0x5000], R49 ;  /* 0x0050003102007388 */ /* 0x000fe80000000400 */
[----:B------:R-:W-:Y:S04]  /*1170*/  STS.U16 [R2+0x5400], R53 ;  /* 0x0054003502007388 */ /* 0x000fe80000000400 */
[----:B------:R-:W-:Y:S04]  /*1180*/  STS.U16 [R2+0x5800], R57 ;  /* 0x0058003902007388 */ /* 0x000fe80000000400 */
[----:B------:R-:W-:Y:S04]  /*1190*/  STS.U16 [R2+0x5c00], R61 ;  /* 0x005c003d02007388 */ /* 0x000fe80000000400 */
[----:B------:R-:W-:Y:S06]  /*11a0*/  BAR.SYNC.DEFER_BLOCKING 0x0 ;  /* 0x0000000000007b1d */ /* 0x000fec0000010000 */
[----:B0-----:R-:W2:Y:S04]  /*11b0*/  LDL.64 R6, [R1+0x20] ;  /* 0x0000200001067983 */ /* 0x001ea80000100a00 */
[----:B------:R-:W-:Y:S04]  /*11c0*/  LDSM.16.MT88.4 R24, [R125] ;  /* 0x000000007d18783b */ /* 0x000fe80000004200 */
[----:B------:R-:W0:Y:S04]  /*11d0*/  LDSM.16.M88.4 R28, [R5+0x4000] ;  /* 0x00400000051c783b */ /* 0x000e280000000200 */
[----:B------:R-:W1:Y:S04]  /*11e0*/  LDSM.16.M88.4 R40, [R5+0x4600] ;  /* 0x004600000528783b */ /* 0x000e680000000200 */
[----:B------:R-:W3:Y:S04]  /*11f0*/  LDSM.16.M88.4 R32, [R5+0x4200] ;  /* 0x004200000520783b */ /* 0x000ee80000000200 */
[----:B------:R-:W4:Y:S04]  /*1200*/  LDSM.16.MT88.4 R76, [R125+0x2000] ;  /* 0x002000007d4c783b */ /* 0x000f280000004200 */
[----:B------:R-:W5:Y:S04]  /*1210*/  LDSM.16.M88.4 R36, [R5+0x4400] ;  /* 0x004400000524783b */ /* 0x000f680000000200 */
[----:B------:R-:W4:Y:S04]  /*1220*/  LDSM.16.M88.4 R100, [R5+0x5400] ;  /* 0x005400000564783b */ /* 0x000f280000000200 */
[----:B------:R-:W4:Y:S04]  /*1230*/  LDSM.16.M88.4 R48, [R5+0x4a00] ;  /* 0x004a00000530783b */ /* 0x000f280000000200 */
[----:B------:R-:W5:Y:S04]  /*1240*/  LDSM.16.M88.4 R44, [R5+0x4800] ;  /* 0x00480000052c783b */ /* 0x000f680000000200 */
[----:B------:R-:W5:Y:S04]  /*1250*/  LDSM.16.M88.4 R56, [R5+0x4e00] ;  /* 0x004e00000538783b */ /* 0x000f680000000200 */
[----:B------:R-:W-:Y:S01]  /*1260*/  LDSM.16.M88.4 R92, [R5+0x5200] ;  /* 0x00520000055c783b */ /* 0x000fe20000000200 */
[C---:B0-----:R-:W-:Y:S03]  /*1270*/  HMMA.16816.F32 R60, R24.reuse, R28, RZ ;  /* 0x0000001c183c723c */ /* 0x041fe600000018ff */
[----:B------:R-:W-:Y:S04]  /*1280*/  LDSM.16.M88.4 R108, [R5+0x5600] ;  /* 0x00560000056c783b */ /* 0x000fe80000000200 */
[----:B------:R-:W-:Y:S01]  /*1290*/  LDSM.16.M88.4 R52, [R5+0x4c00] ;  /* 0x004c00000534783b */ /* 0x000fe20000000200 */
[C---:B-1----:R-:W-:Y:S03]  /*12a0*/  HMMA.16816.F32 R72, R24.reuse, R40, RZ ;  /* 0x000000281848723c */ /* 0x042fe600000018ff */
[----:B------:R-:W-:Y:S05]  /*12b0*/  LDSM.16.M88.4 R84, [R5+0x5000] ;  /* 0x005000000554783b */ /* 0x000fea0000000200 */
[----:B---3--:R-:W-:Y:S08]  /*12c0*/  HMMA.16816.F32 R64, R24, R32, RZ ;  /* 0x000000201840723c */ /* 0x008ff000000018ff */
[----:B----4-:R-:W-:Y:S01]  /*12d0*/  HMMA.16816.F32 R60, R76, R30, R60 ;  /* 0x0000001e4c3c723c */ /* 0x010fe2000000183c */
[----:B------:R-:W0:Y:S07]  /*12e0*/  LDSM.16.M88.4 R28, [R5+0x5800] ;  /* 0x00580000051c783b */ /* 0x000e2e0000000200 */
[----:B-----5:R-:W-:Y:S08]  /*12f0*/  HMMA.16816.F32 R68, R24, R36, RZ ;  /* 0x000000241844723c */ /* 0x020ff000000018ff */
[----:B------:R-:W-:Y:S08]  /*1300*/  HMMA.16816.F32 R72, R76, R42, R72 ;  /* 0x0000002a4c48723c */ /* 0x000ff00000001848 */
[C---:B------:R-:W-:Y:S08]  /*1310*/  HMMA.16816.F32 R40, R24.reuse, R100, RZ ;  /* 0x000000641828723c */ /* 0x040ff000000018ff */
[C---:B------:R-:W-:Y:S08]  /*1320*/  HMMA.16816.F32 R88, R24.reuse, R48, RZ ;  /* 0x000000301858723c */ /* 0x040ff000000018ff */
[----:B------:R-:W-:Y:S08]  /*1330*/  HMMA.16816.F32 R80, R24, R44, RZ ;  /* 0x0000002c1850723c */ /* 0x000ff000000018ff */
[C---:B------:R-:W-:Y:S01]  /*1340*/  HMMA.16816.F32 R64, R76.reuse, R34, R64 ;  /* 0x000000224c40723c */ /* 0x040fe20000001840 */
[----:B------:R-:W1:Y:S07]  /*1350*/  LDSM.16.M88.4 R32, [R5+0x5c00] ;  /* 0x005c00000520783b */ /* 0x000e6e0000000200 */
[----:B------:R-:W-:Y:S01]  /*1360*/  HMMA.16816.F32 R68, R76, R38, R68 ;  /* 0x000000264c44723c */ /* 0x000fe20000001844 */
[----:B------:R-:W3:Y:S07]  /*1370*/  LDSM.16.M88.4 R36, [R5+0x5a00] ;  /* 0x005a00000524783b */ /* 0x000eee0000000200 */
[----:B------:R-:W-:Y:S08]  /*1380*/  HMMA.16816.F32 R104, R24, R56, RZ ;  /* 0x000000381868723c */ /* 0x000ff000000018ff */
[C---:B------:R-:W-:Y:S08]  /*1390*/  HMMA.16816.F32 R40, R76.reuse, R102, R40 ;  /* 0x000000664c28723c */ /* 0x040ff00000001828 */
[----:B------:R-:W-:Y:S08]  /*13a0*/  HMMA.16816.F32 R88, R76, R50, R88 ;  /* 0x000000324c58723c */ /* 0x000ff00000001858 */
[C---:B0-----:R-:W-:Y:S08]  /*13b0*/  HMMA.16816.F32 R100, R24.reuse, R28, RZ ;  /* 0x0000001c1864723c */ /* 0x041ff000000018ff */
[----:B------:R-:W-:Y:S08]  /*13c0*/  HMMA.16816.F32 R48, R24, R92, RZ ;  /* 0x0000005c1830723c */ /* 0x000ff000000018ff */
[----:B------:R-:W-:Y:S08]  /*13d0*/  HMMA.16816.F32 R80, R76, R46, R80 ;  /* 0x0000002e4c50723c */ /* 0x000ff00000001850 */
[----:B------:R-:W-:Y:S01]  /*13e0*/  HMMA.16816.F32 R44, R24, R108, RZ ;  /* 0x0000006c182c723c */ /* 0x000fe200000018ff */
[----:B------:R-:W4:Y:S07]  /*13f0*/  LDL.64 R108, [R1+0x10] ;  /* 0x00001000016c7983 */ /* 0x000f2e0000100a00 */
[----:B------:R-:W-:Y:S08]  /*1400*/  HMMA.16816.F32 R104, R76, R58, R104 ;  /* 0x0000003a4c68723c */ /* 0x000ff00000001868 */
[----:B-1----:R-:W-:Y:S01]  /*1410*/  HMMA.16816.F32 R56, R24, R32, RZ ;  /* 0x000000201838723c */ /* 0x002fe200000018ff */
[----:B------:R-:W5:Y:S07]  /*1420*/  LDL.64 R32, [R1+0x38] ;  /* 0x0000380001207983 */ /* 0x000f6e0000100a00 */
[C---:B------:R-:W-:Y:S01]  /*1430*/  HMMA.16816.F32 R28, R76.reuse, R30, R100 ;  /* 0x0000001e4c1c723c */ /* 0x040fe20000001864 */
[----:B------:R-:W4:Y:S07]  /*1440*/  LDL.64 R102, [R1+0x30] ;  /* 0x0000300001667983 */ /* 0x000f2e0000100a00 */
[----:B------:R-:W-:Y:S08]  /*1450*/  HMMA.16816.F32 R48, R76, R94, R48 ;  /* 0x0000005e4c30723c */ /* 0x000ff00000001830 */
[----:B---3--:R-:W-:Y:S01]  /*1460*/  HMMA.16816.F32 R92, R24, R36, RZ ;  /* 0x00000024185c723c */ /* 0x008fe200000018ff */
[----:B------:R-:W3:Y:S07]  /*1470*/  LDL.64 R36, [R1+0x28] ;  /* 0x0000280001247983 */ /* 0x000eee0000100a00 */
[----:B------:R-:W-:Y:S01]  /*1480*/  HMMA.16816.F32 R44, R76, R110, R44 ;  /* 0x0000006e4c2c723c */ /* 0x000fe2000000182c */
[----:B------:R-:W3:Y:S07]  /*1490*/  LDL.64 R110, [R1+0x18] ;  /* 0x00001800016e7983 */ /* 0x000eee0000100a00 */
[----:B------:R-:W-:Y:S11]  /*14a0*/  HMMA.16816.F32 R96, R24, R52, RZ ;  /* 0x000000341860723c */ /* 0x000ff600000018ff */
[----:B------:R-:W-:Y:S11]  /*14b0*/  @!UPT UIADD3 URZ, URZ, URZ, URZ ;  /* 0x0000003f3f3ff290 */ /* 0x000ff6000fffe03f */
[----:B------:R-:W-:Y:S02]  /*14c0*/  @!UPT UIADD3 URZ, URZ, URZ, URZ ;  /* 0x0000003f3f3ff290 */ /* 0x000fe4000fffe03f */
[----:B------:R-:W-:Y:S08]  /*14d0*/  HMMA.16816.F32 R96, R76, R54, R96 ;  /* 0x000000364c60723c */ /* 0x000ff00000001860 */
[----:B------:R-:W-:Y:S11]  /*14e0*/  HMMA.16816.F32 R52, R24, R84, RZ ;  /* 0x000000541834723c */ /* 0x000ff600000018ff */
[----:B------:R-:W-:Y:S11]  /*14f0*/  @!UPT UIADD3 URZ, URZ, URZ, URZ ;  /* 0x0000003f3f3ff290 */ /* 0x000ff6000fffe03f */
[----:B------:R-:W-:Y:S02]  /*1500*/  @!UPT UIADD3 URZ, URZ, URZ, URZ ;  /* 0x0000003f3f3ff290 */ /* 0x000fe4000fffe03f */
[----:B------:R-:W-:Y:S01]  /*1510*/  HMMA.16816.F32 R84, R76, R86, R52 ;  /* 0x000000564c54723c */ /* 0x000fe20000001834 */
[----:B------:R-:W0:Y:S01]  /*1520*/  LDSM.16.M88.4 R52, [R5+0x5e00] ;  /* 0x005e00000534783b */ /* 0x000e220000000200 */
[----:B--2---:R-:W-:-:S06]  /*1530*/  IMAD.WIDE R6, R0, 0x2, R6 ;  /* 0x0000000200067825 */ /* 0x004fcc00078e0206 */
[C---:B------:R-:W-:Y:S08]  /*1540*/  HMMA.16816.F32 R92, R76.reuse, R38, R92 ;  /* 0x000000264c5c723c */ /* 0x040ff0000000185c */
[----:B------:R-:W-:Y:S08]  /*1550*/  HMMA.16816.F32 R56, R76, R34, R56 ;  /* 0x000000224c38723c */ /* 0x000ff00000001838 */
[----:B0-----:R-:W-:Y:S07]  /*1560*/  HMMA.16816.F32 R24, R24, R52, RZ ;  /* 0x000000341818723c */ /* 0x001fee00000018ff */
[----:B------:R-:W-:-:S02]  /*1570*/  FMUL R53, R63, c[0x0][0x188] ;  /* 0x000062003f357a20 */ /* 0x000fc40000400000 */
[----:B-----5:R-:W-:-:S06]  /*1580*/  IMAD.WIDE R32, R0, 0x2, R32 ;  /* 0x0000000200207825 */ /* 0x020fcc00078e0220 */
[----:B------:R0:W2:Y:S01]  /*1590*/  LDG.E.U16 R32, [R32.64] ;  /* 0x0000000420207981 */ /* 0x0000a2000c1e1500 */
[----:B----4-:R-:W-:-:S06]  /*15a0*/  IMAD.WIDE R38, R0, 0x2, R102 ;  /* 0x0000000200267825 */ /* 0x010fcc00078e0266 */
[----:B------:R1:W4:Y:S04]  /*15b0*/  LDG.E.U16 R38, [R38.64] ;  /* 0x0000000426267981 */ /* 0x000328000c1e1500 */
[----:B0-----:R0:W5:Y:S01]  /*15c0*/  LDG.E.U16 R33, [R6.64] ;  /* 0x0000000406217981 */ /* 0x001162000c1e1500 */
[----:B---3--:R-:W-:-:S04]  /*15d0*/  IMAD.WIDE R34, R0, 0x2, R36 ;  /* 0x0000000200227825 */ /* 0x008fc800078e0224 */
[C---:B------:R-:W-:Y:S01]  /*15e0*/  IMAD.WIDE R36, R0.reuse, 0x2, R120 ;  /* 0x0000000200247825 */ /* 0x040fe200078e0278 */
[----:B-1----:R1:W3:Y:S03]  /*15f0*/  LDG.E.U16 R39, [R34.64] ;  /* 0x0000000422277981 */ /* 0x0022e6000c1e1500 */
[C---:B0-----:R-:W-:Y:S02]  /*1600*/  IMAD.WIDE R6, R0.reuse, 0x2, R110 ;  /* 0x0000000200067825 */ /* 0x041fe400078e026e */
[----:B------:R0:W4:Y:S04]  /*1610*/  LDG.E.U16 R36, [R36.64] ;  /* 0x0000000424247981 */ /* 0x000128000c1e1500 */
[----:B------:R0:W5:Y:S01]  /*1620*/  LDG.E.U16 R52, [R6.64] ;  /* 0x0000000406347981 */ /* 0x000162000c1e1500 */
[----:B-1----:R-:W-:-:S06]  /*1630*/  IMAD.WIDE R34, R0, 0x2, R108 ;  /* 0x0000000200227825 */ /* 0x002fcc00078e026c */
[----:B------:R1:W5:Y:S01]  /*1640*/  LDG.E.U16 R34, [R34.64] ;  /* 0x0000000422227981 */ /* 0x000362000c1e1500 */
[----:B0-----:R-:W-:-:S05]  /*1650*/  IMAD.WIDE R6, R0, 0x2, R118 ;  /* 0x0000000200067825 */ /* 0x001fca00078e0276 */
[----:B-1----:R0:W5:Y:S01]  /*1660*/  LDG.E.U16 R35, [R6.64] ;  /* 0x0000000406237981 */ /* 0x002162000c1e1500 */
[----:B------:R-:W-:Y:S01]  /*1670*/  FMUL R37, R61, c[0x0][0x188] ;  /* 0x000062003d257a20 */ /* 0x000fe20000400000 */
[----:B------:R-:W-:Y:S02]  /*1680*/  HMMA.16816.F32 R24, R76, R54, R24 ;  /* 0x000000364c18723c */ /* 0x000fe40000001818 */
[----:B------:R-:W-:Y:S01]  /*1690*/  BAR.SYNC.DEFER_BLOCKING 0x0 ;  /* 0x0000000000007b1d */ /* 0x000fe20000010000 */
[----:B0-----:R-:W-:Y:S02]  /*16a0*/  FMUL R6, R60, c[0x0][0x188] ;  /* 0x000062003c067a20 */ /* 0x001fe40000400000 */
[----:B------:R-:W-:-:S03]  /*16b0*/  FMUL R7, R64, c[0x0][0x188] ;  /* 0x0000620040077a20 */ /* 0x000fc60000400000 */
[----:B------:R-:W-:Y:S01]  /*16c0*/  FMNMX R37, R6, R37, !PT ;  /* 0x0000002506257209 */ /* 0x000fe20007800000 */
        /* <DEDUP_REMOVED lines=8> */
[----:B------:R-:W-:Y:S01]  /*1750*/  FMUL R7, R72, c[0x0][0x188] ;  /* 0x0000620048077a20 */ /* 0x000fe20000400000 */
        /* <DEDUP_REMOVED lines=102> */
[----:B------:R-:W-:Y:S02]  /*1dc0*/  FMNMX R6, R6, R7, !PT ;  /* 0x0000000706067209 */ /* 0x000fe40007800000 */
[----:B------:R-:W-:Y:S01]  /*1dd0*/  FMNMX R37, R53, R37, !PT ;  /* 0x0000002535257209 */ /* 0x000fe20007800000 */
[----:B------:R-:W-:Y:S02]  /*1de0*/  FMUL R53, R58, c[0x0][0x188] ;  /* 0x000062003a357a20 */ /* 0x000fe40000400000 */
[----:B------:R-:W0:Y:S03]  /*1df0*/  SHFL.BFLY PT, R7, R6, 0x2, 0x1f ;  /* 0x0c401f0006077f89 */ /* 0x000e2600000e0000 */
[----:B------:R-:W-:Y:S01]  /*1e00*/  FMNMX R37, R53, R37, !PT ;  /* 0x0000002535257209 */ /* 0x000fe20007800000 */
[----:B------:R-:W-:-:S05]  /*1e10*/  FMUL R53, R59, c[0x0][0x188] ;  /* 0x000062003b357a20 */ /* 0x000fca0000400000 */
[----:B------:R-:W-:Y:S01]  /*1e20*/  FMNMX R37, R53, R37, !PT ;  /* 0x0000002535257209 */ /* 0x000fe20007800000 */
[----:B------:R-:W-:-:S05]  /*1e30*/  FMUL R53, R26, c[0x0][0x188] ;  /* 0x000062001a357a20 */ /* 0x000fca0000400000 */
[----:B------:R-:W-:Y:S01]  /*1e40*/  FMNMX R37, R53, R37, !PT ;  /* 0x0000002535257209 */ /* 0x000fe20007800000 */
[----:B------:R-:W-:-:S05]  /*1e50*/  FMUL R53, R27, c[0x0][0x188] ;  /* 0x000062001b357a20 */ /* 0x000fca0000400000 */
[----:B------:R-:W-:Y:S02]  /*1e60*/  FMNMX R37, R53, R37, !PT ;  /* 0x0000002535257209 */ /* 0x000fe40007800000 */
[----:B0-----:R-:W-:-:S03]  /*1e70*/  FMNMX R6, R6, R7, !PT ;  /* 0x0000000706067209 */ /* 0x001fc60007800000 */
[----:B------:R-:W0:Y:S01]  /*1e80*/  SHFL.BFLY PT, R7, R37, 0x2, 0x1f ;  /* 0x0c401f0025077f89 */ /* 0x000e2200000e0000 */
[----:B------:R-:W-:-:S03]  /*1e90*/  LOP3.LUT R100, R112, 0x40, RZ, 0x3c, !PT ;  /* 0x0000004070647812 */ /* 0x000fc600078e3cff */
[----:B------:R-:W1:Y:S01]  /*1ea0*/  SHFL.BFLY PT, R53, R6, 0x1, 0x1f ;  /* 0x0c201f0006357f89 */ /* 0x000e6200000e0000 */
[----:B0-----:R-:W-:-:S05]  /*1eb0*/  FMNMX R7, R37, R7, !PT ;  /* 0x0000000725077209 */ /* 0x001fca0007800000 */
[----:B------:R-:W0:Y:S04]  /*1ec0*/  SHFL.BFLY PT, R37, R7, 0x1, 0x1f ;  /* 0x0c201f0007257f89 */ /* 0x000e2800000e0000 */
[----:B--2---:R-:W-:Y:S04]  /*1ed0*/  STS.U16 [R112+0x4000], R32 ;  /* 0x0040002070007388 */ /* 0x004fe80000000400 */
[----:B---3--:R-:W-:Y:S04]  /*1ee0*/  STS.U16 [R112+0x4800], R39 ;  /* 0x0048002770007388 */ /* 0x008fe80000000400 */
[----:B----4-:R2:W-:Y:S04]  /*1ef0*/  STS.U16 [R112+0x5800], R36 ;  /* 0x0058002470007388 */ /* 0x0105e80000000400 */
[----:B-----5:R-:W-:Y:S04]  /*1f00*/  STS.U16 [R112+0x5000], R52 ;  /* 0x0050003470007388 */ /* 0x020fe80000000400 */
[----:B------:R-:W-:Y:S04]  /*1f10*/  STS.U16 [R100+0x4400], R38 ;  /* 0x0044002664007388 */ /* 0x000fe80000000400 */
[----:B------:R-:W-:Y:S04]  /*1f20*/  STS.U16 [R100+0x4c00], R33 ;  /* 0x004c002164007388 */ /* 0x000fe80000000400 */
[----:B------:R-:W-:Y:S04]  /*1f30*/  STS.U16 [R100+0x5400], R34 ;  /* 0x0054002264007388 */ /* 0x000fe80000000400 */
[----:B------:R3:W-:Y:S04]  /*1f40*/  STS.U16 [R100+0x5c00], R35 ;  /* 0x005c002364007388 */ /* 0x0007e80000000400 */
[----:B------:R-:W-:Y:S01]  /*1f50*/  BAR.SYNC.DEFER_BLOCKING 0x0 ;  /* 0x0000000000007b1d */ /* 0x000fe20000010000 */
[----:B-1----:R-:W-:-:S02]  /*1f60*/  FMNMX R6, R6, R53, !PT ;  /* 0x0000003506067209 */ /* 0x002fc40007800000 */
[----:B0-----:R-:W-:Y:S02]  /*1f70*/  FMNMX R7, R7, R37, !PT ;  /* 0x0000002507077209 */ /* 0x001fe40007800000 */
[----:B------:R-:W-:Y:S02]  /*1f80*/  FMNMX R6, R6, R113, !PT ;  /* 0x0000007106067209 */ /* 0x000fe40007800000 */
[----:B------:R-:W-:-:S03]  /*1f90*/  FMNMX R7, R7, R114, !PT ;  /* 0x0000007207077209 */ /* 0x000fc60007800000 */
[--C-:B------:R-:W-:Y:S02]  /*1fa0*/  FFMA R64, R64, c[0x0][0x188], -R6.reuse ;  /* 0x0000620040407a23 */ /* 0x100fe40000000806 */
[----:B------:R-:W-:Y:S02]  /*1fb0*/  FFMA R65, R65, c[0x0][0x188], -R6 ;  /* 0x0000620041417a23 */ /* 0x000fe40000000806 */
[----:B------:R-:W-:Y:S02]  /*1fc0*/  FADD R37, -R6, R113 ;  /* 0x0000007106257221 */ /* 0x000fe40000000100 */
[--C-:B------:R-:W-:Y:S02]  /*1fd0*/  FFMA R66, R66, c[0x0][0x188], -R7.reuse ;  /* 0x0000620042427a23 */ /* 0x100fe40000000807 */
[----:B--2---:R-:W-:Y:S01]  /*1fe0*/  FADD R36, -R7, R114 ;  /* 0x0000007207247221 */ /* 0x004fe20000000100 */
[----:B------:R-:W0:Y:S04]  /*1ff0*/  LDSM.16.M88.4 R52, [R4+0x5000] ;  /* 0x005000000434783b */ /* 0x000e280000000200 */
[----:B------:R-:W1:Y:S01]  /*2000*/  LDSM.16.M88.4 R32, [R4+0x4000] ;  /* 0x004000000420783b */ /* 0x000e620000000200 */
[----:B------:R-:W-:-:S02]  /*2010*/  FFMA R67, R67, c[0x0][0x188], -R7 ;  /* 0x0000620043437a23 */ /* 0x000fc40000000807 */
[--C-:B------:R-:W-:Y:S02]  /*2020*/  FFMA R116, R60, c[0x0][0x188], -R6.reuse ;  /* 0x000062003c747a23 */ /* 0x100fe40000000806 */
[----:B------:R-:W-:Y:S02]  /*2030*/  FFMA R61, R61, c[0x0][0x188], -R6 ;  /* 0x000062003d3d7a23 */ /* 0x000fe40000000806 */
[--C-:B------:R-:W-:Y:S02]  /*2040*/  FFMA R62, R62, c[0x0][0x188], -R7.reuse ;  /* 0x000062003e3e7a23 */ /* 0x100fe40000000807 */
[----:B------:R-:W-:Y:S02]  /*2050*/  FFMA R63, R63, c[0x0][0x188], -R7 ;  /* 0x000062003f3f7a23 */ /* 0x000fe40000000807 */
[----:B------:R-:W-:Y:S02]  /*2060*/  FMUL R64, R64, 1.4426950216293334961 ;  /* 0x3fb8aa3b40407820 */ /* 0x000fe40000400000 */
[----:B------:R-:W-:-:S02]  /*2070*/  FMUL R65, R65, 1.4426950216293334961 ;  /* 0x3fb8aa3b41417820 */ /* 0x000fc40000400000 */
[----:B------:R-:W-:Y:S02]  /*2080*/  FMUL R37, R37, 1.4426950216293334961 ;  /* 0x3fb8aa3b25257820 */ /* 0x000fe40000400000 */
[----:B------:R-:W-:Y:S02]  /*2090*/  FMUL R66, R66, 1.4426950216293334961 ;  /* 0x3fb8aa3b42427820 */ /* 0x000fe40000400000 */
[----:B------:R-:W-:Y:S02]  /*20a0*/  FMUL R36, R36, 1.4426950216293334961 ;  /* 0x3fb8aa3b24247820 */ /* 0x000fe40000400000 */
[----:B------:R-:W-:Y:S02]  /*20b0*/  FMUL R67, R67, 1.4426950216293334961 ;  /* 0x3fb8aa3b43437820 */ /* 0x000fe40000400000 */
[----:B------:R-:W-:Y:S02]  /*20c0*/  FMUL R116, R116, 1.4426950216293334961 ;  /* 0x3fb8aa3b74747820 */ /* 0x000fe40000400000 */
[----:B------:R-:W-:-:S02]  /*20d0*/  FMUL R61, R61, 1.4426950216293334961 ;  /* 0x3fb8aa3b3d3d7820 */ /* 0x000fc40000400000 */
[----:B------:R-:W-:Y:S02]  /*20e0*/  FMUL R62, R62, 1.4426950216293334961 ;  /* 0x3fb8aa3b3e3e7820 */ /* 0x000fe40000400000 */
[----:B------:R-:W-:Y:S01]  /*20f0*/  FMUL R63, R63, 1.4426950216293334961 ;  /* 0x3fb8aa3b3f3f7820 */ /* 0x000fe20000400000 */
[----:B------:R-:W-:Y:S08]  /*2100*/  MUFU.EX2 R120, R64 ;  /* 0x0000004000787308 */ /* 0x000ff00000000800 */
[----:B------:R-:W-:Y:S08]  /*2110*/  MUFU.EX2 R122, R65 ;  /* 0x00000041007a7308 */ /* 0x000ff00000000800 */
[----:B------:R-:W-:Y:S08]  /*2120*/  MUFU.EX2 R76, R37 ;  /* 0x00000025004c7308 */ /* 0x000ff00000000800 */
[----:B------:R-:W-:Y:S08]  /*2130*/  MUFU.EX2 R119, R66 ;  /* 0x0000004200777308 */ /* 0x000ff00000000800 */
[----:B------:R2:W-:Y:S08]  /*2140*/  MUFU.EX2 R77, R36 ;  /* 0x00000024004d7308 */ /* 0x0005f00000000800 */
[----:B------:R4:W-:Y:S01]  /*2150*/  MUFU.EX2 R121, R67 ;  /* 0x0000004300797308 */ /* 0x0009e20000000800 */
[----:B--2---:R-:W2:Y:S07]  /*2160*/  LDSM.16.M88.4 R36, [R4+0x4800] ;  /* 0x004800000424783b */ /* 0x004eae0000000200 */
[----:B------:R-:W-:Y:S01]  /*2170*/  MUFU.EX2 R116, R116 ;  /* 0x0000007400747308 */ /* 0x000fe20000000800 */
[----:B----4-:R-:W4:Y:S07]  /*2180*/  LDSM.16.M88.4 R64, [R4+0x5800] ;  /* 0x005800000440783b */ /* 0x010f2e0000000200 */
[----:B------:R-:W5:Y:S08]  /*2190*/  MUFU.EX2 R115, R61 ;  /* 0x0000003d00737308 */ /* 0x000f700000000800 */
[----:B------:R0:W-:Y:S08]  /*21a0*/  MUFU.EX2 R113, R62 ;  /* 0x0000003e00717308 */ /* 0x0001f00000000800 */
[----:B------:R1:W2:Y:S01]  /*21b0*/  MUFU.EX2 R78, R63 ;  /* 0x0000003f004e7308 */ /* 0x0002a20000000800 */
[----:B------:R-:W-:-:S02]  /*21c0*/  FFMA R103, R68, c[0x0][0x188], -R6 ;  /* 0x0000620044677a23 */ /* 0x000fc40000000806 */
[----:B---3--:R-:W-:Y:S01]  /*21d0*/  FFMA R100, R70, c[0x0][0x188], -R7 ;  /* 0x0000620046647a23 */ /* 0x008fe20000000807 */
[----:B-----5:R-:W-:Y:S01]  /*21e0*/  F2FP.PACK_AB R60, R115, R116 ;  /* 0x00000074733c723e */ /* 0x020fe200000000ff */
[----:B------:R-:W-:Y:S01]  /*21f0*/  FMUL R12, R76, R12 ;  /* 0x0000000c4c0c7220 */ /* 0x000fe20000400000 */
[----:B0-----:R-:W-:Y:S01]  /*2200*/  F2FP.PACK_AB R62, R122, R120 ;  /* 0x000000787a3e723e */ /* 0x001fe200000000ff */
[----:B------:R-:W-:Y:S01]  /*2210*/  FMUL R13, R76, R13 ;  /* 0x0000000d4c0d7220 */ /* 0x000fe20000400000 */
[----:B-1----:R-:W-:Y:S01]  /*2220*/  F2FP.PACK_AB R63, R121, R119 ;  /* 0x00000077793f723e */ /* 0x002fe200000000ff */
[C---:B------:R-:W-:Y:S02]  /*2230*/  FMUL R14, R77.reuse, R14 ;  /* 0x0000000e4d0e7220 */ /* 0x040fe40000400000 */
[----:B------:R-:W-:Y:S02]  /*2240*/  FMUL R15, R77, R15 ;  /* 0x0000000f4d0f7220 */ /* 0x000fe40000400000 */
[--C-:B------:R-:W-:Y:S01]  /*2250*/  FFMA R69, R69, c[0x0][0x188], -R6.reuse ;  /* 0x0000620045457a23 */ /* 0x100fe20000000806 */
[----:B--2---:R-:W-:Y:S01]  /*2260*/  F2FP.PACK_AB R61, R78, R113 ;  /* 0x000000714e3d723e */ /* 0x004fe200000000ff */
[----:B------:R-:W-:-:S02]  /*2270*/  FFMA R72, R72, c[0x0][0x188], -R6 ;  /* 0x0000620048487a23 */ /* 0x000fc40000000806 */
[----:B------:R-:W-:Y:S02]  /*2280*/  FFMA R73, R73, c[0x0][0x188], -R6 ;  /* 0x0000620049497a23 */ /* 0x000fe40000000806 */
[--C-:B------:R-:W-:Y:S02]  /*2290*/  FFMA R71, R71, c[0x0][0x188], -R7.reuse ;  /* 0x0000620047477a23 */ /* 0x100fe40000000807 */
[--C-:B------:R-:W-:Y:S02]  /*22a0*/  FFMA R74, R74, c[0x0][0x188], -R7.reuse ;  /* 0x000062004a4a7a23 */ /* 0x100fe40000000807 */
[----:B------:R-:W-:Y:S02]  /*22b0*/  FFMA R75, R75, c[0x0][0x188], -R7 ;  /* 0x000062004b4b7a23 */ /* 0x000fe40000000807 */
[C---:B------:R-:W-:Y:S02]  /*22c0*/  FMUL R20, R76.reuse, R20 ;  /* 0x000000144c147220 */ /* 0x040fe40000400000 */
[----:B------:R-:W-:-:S02]  /*22d0*/  FMUL R21, R76, R21 ;  /* 0x000000154c157220 */ /* 0x000fc40000400000 */
[C---:B------:R-:W-:Y:S02]  /*22e0*/  FMUL R22, R77.reuse, R22 ;  /* 0x000000164d167220 */ /* 0x040fe40000400000 */
[----:B------:R-:W-:Y:S02]  /*22f0*/  FMUL R23, R77, R23 ;  /* 0x000000174d177220 */ /* 0x000fe40000400000 */
[----:B------:R-:W-:Y:S02]  /*2300*/  FMUL R103, R103, 1.4426950216293334961 ;  /* 0x3fb8aa3b67677820 */ /* 0x000fe40000400000 */
[----:B------:R-:W-:Y:S02]  /*2310*/  FMUL R100, R100, 1.4426950216293334961 ;  /* 0x3fb8aa3b64647820 */ /* 0x000fe40000400000 */
[----:B------:R-:W-:Y:S02]  /*2320*/  FMUL R69, R69, 1.4426950216293334961 ;  /* 0x3fb8aa3b45457820 */ /* 0x000fe40000400000 */
[----:B------:R-:W-:-:S02]  /*2330*/  FMUL R72, R72, 1.4426950216293334961 ;  /* 0x3fb8aa3b48487820 */ /* 0x000fc40000400000 */
[----:B------:R-:W-:Y:S02]  /*2340*/  FMUL R73, R73, 1.4426950216293334961 ;  /* 0x3fb8aa3b49497820 */ /* 0x000fe40000400000 */
[----:B------:R-:W-:Y:S02]  /*2350*/  FMUL R71, R71, 1.4426950216293334961 ;  /* 0x3fb8aa3b47477820 */ /* 0x000fe40000400000 */
[----:B------:R-:W-:Y:S02]  /*2360*/  FMUL R74, R74, 1.4426950216293334961 ;  /* 0x3fb8aa3b4a4a7820 */ /* 0x000fe40000400000 */
[----:B------:R-:W-:Y:S01]  /*2370*/  FMUL R75, R75, 1.4426950216293334961 ;  /* 0x3fb8aa3b4b4b7820 */ /* 0x000fe20000400000 */
[C---:B------:R-:W-:Y:S01]  /*2380*/  HMMA.16816.F32 R12, R60.reuse, R52, R12 ;  /* 0x000000343c0c723c */ /* 0x040fe2000000180c */
[----:B------:R-:W-:Y:S07]  /*2390*/  MUFU.EX2 R103, R103 ;  /* 0x0000006700677308 */ /* 0x000fee0000000800 */
[----:B------:R-:W-:Y:S01]  /*23a0*/  HMMA.16816.F32 R20, R60, R32, R20 ;  /* 0x000000203c14723c */ /* 0x000fe20000001814 */
[----:B------:R-:W0:Y:S08]  /*23b0*/  MUFU.EX2 R102, R69 ;  /* 0x0000004500667308 */ /* 0x000e300000000800 */
[----:B------:R-:W-:Y:S08]  /*23c0*/  MUFU.EX2 R109, R72 ;  /* 0x00000048006d7308 */ /* 0x000ff00000000800 */
[----:B------:R-:W1:Y:S08]  /*23d0*/  MUFU.EX2 R110, R73 ;  /* 0x00000049006e7308 */ /* 0x000e700000000800 */
[----:B------:R-:W-:Y:S08]  /*23e0*/  MUFU.EX2 R100, R100 ;  /* 0x0000006400647308 */ /* 0x000ff00000000800 */
[----:B------:R-:W2:Y:S08]  /*23f0*/  MUFU.EX2 R108, R71 ;  /* 0x00000047006c7308 */ /* 0x000eb00000000800 */
[----:B------:R-:W-:Y:S08]  /*2400*/  MUFU.EX2 R101, R74 ;  /* 0x0000004a00657308 */ /* 0x000ff00000000800 */
[----:B------:R-:W3:Y:S01]  /*2410*/  MUFU.EX2 R111, R75 ;  /* 0x0000004b006f7308 */ /* 0x000ee20000000800 */
[----:B------:R-:W-:-:S02]  /*2420*/  FMUL R16, R76, R16 ;  /* 0x000000104c107220 */ /* 0x000fc40000400000 */
[C---:B------:R-:W-:Y:S02]  /*2430*/  FMUL R17, R76.reuse, R17 ;  /* 0x000000114c117220 */ /* 0x040fe40000400000 */
[C---:B------:R-:W-:Y:S02]  /*2440*/  FMUL R18, R77.reuse, R18 ;  /* 0x000000124d127220 */ /* 0x040fe40000400000 */
[C---:B------:R-:W-:Y:S02]  /*2450*/  FMUL R19, R77.reuse, R19 ;  /* 0x000000134d137220 */ /* 0x040fe40000400000 */
[C---:B------:R-:W-:Y:S02]  /*2460*/  FMUL R8, R76.reuse, R8 ;  /* 0x000000084c087220 */ /* 0x040fe40000400000 */
[----:B------:R-:W-:Y:S02]  /*2470*/  FMUL R10, R77, R10 ;  /* 0x0000000a4d0a7220 */ /* 0x000fe40000400000 */
[----:B------:R-:W-:-:S02]  /*2480*/  FMUL R9, R76, R9 ;  /* 0x000000094c097220 */ /* 0x000fc40000400000 */
[----:B------:R-:W-:Y:S01]  /*2490*/  FMUL R11, R77, R11 ;  /* 0x0000000b4d0b7220 */ /* 0x000fe20000400000 */
[----:B------:R-:W-:Y:S01]  /*24a0*/  HMMA.16816.F32 R16, R60, R36, R16 ;  /* 0x000000243c10723c */ /* 0x000fe20000001810 */
[----:B------:R-:W-:Y:S01]  /*24b0*/  FFMA R32, R82, c[0x0][0x188], -R7 ;  /* 0x0000620052207a23 */ /* 0x000fe20000000807 */
[----:B------:R-:W-:-:S06]  /*24c0*/  LOP3.LUT R33, R4, 0x40, RZ, 0x3c, !PT ;  /* 0x0000004004217812 */ /* 0x000fcc00078e3cff */
[----:B----4-:R-:W-:Y:S01]  /*24d0*/  HMMA.16816.F32 R8, R60, R64, R8 ;  /* 0x000000403c08723c */ /* 0x010fe20000001808 */
[----:B------:R-:W-:-:S06]  /*24e0*/  FMUL R32, R32, 1.4426950216293334961 ;  /* 0x3fb8aa3b20207820 */ /* 0x000fcc0000400000 */
[----:B0-----:R-:W-:Y:S02]  /*24f0*/  F2FP.PACK_AB R60, R102, R103 ;  /* 0x00000067663c723e */ /* 0x001fe400000000ff */
[----:B-1----:R-:W-:Y:S02]  /*2500*/  F2FP.PACK_AB R62, R110, R109 ;  /* 0x0000006d6e3e723e */ /* 0x002fe400000000ff */
[----:B--2---:R-:W-:Y:S02]  /*2510*/  F2FP.PACK_AB R61, R108, R100 ;  /* 0x000000646c3d723e */ /* 0x004fe400000000ff */
[----:B---3--:R-:W-:Y:S01]  /*2520*/  F2FP.PACK_AB R63, R111, R101 ;  /* 0x000000656f3f723e */ /* 0x008fe200000000ff */
[----:B------:R-:W-:-:S06]  /*2530*/  FFMA R48, R48, c[0x0][0x188], -R6 ;  /* 0x0000620030307a23 */ /* 0x000fcc0000000806 */
[C---:B------:R-:W-:Y:S01]  /*2540*/  HMMA.16816.F32 R52, R60.reuse, R54, R12 ;  /* 0x000000363c34723c */ /* 0x040fe2000000180c */
[----:B------:R0:W-:Y:S07]  /*2550*/  MUFU.EX2 R12, R32 ;  /* 0x00000020000c7308 */ /* 0x0001ee0000000800 */
[----:B------:R-:W-:Y:S01]  /*2560*/  HMMA.16816.F32 R20, R60, R34, R20 ;  /* 0x000000223c14723c */ /* 0x000fe20000001814 */
[----:B0-----:R-:W0:Y:S01]  /*2570*/  LDSM.16.M88.4 R32, [R33+0x4000] ;  /* 0x004000002120783b */ /* 0x001e220000000200 */
[----:B------:R-:W-:-:S02]  /*2580*/  FFMA R81, R81, c[0x0][0x188], -R6 ;  /* 0x0000620051517a23 */ /* 0x000fc40000000806 */
[----:B------:R-:W-:Y:S02]  /*2590*/  FMUL R48, R48, 1.4426950216293334961 ;  /* 0x3fb8aa3b30307820 */ /* 0x000fe40000400000 */
[--C-:B------:R-:W-:Y:S02]  /*25a0*/  FFMA R75, R80, c[0x0][0x188], -R6.reuse ;  /* 0x00006200504b7a23 */ /* 0x100fe40000000806 */
[--C-:B------:R-:W-:Y:S02]  /*25b0*/  FFMA R88, R88, c[0x0][0x188], -R6.reuse ;  /* 0x0000620058587a23 */ /* 0x100fe40000000806 */
[----:B------:R-:W-:Y:S02]  /*25c0*/  FFMA R89, R89, c[0x0][0x188], -R6 ;  /* 0x0000620059597a23 */ /* 0x000fe40000000806 */
[--C-:B------:R-:W-:Y:S02]  /*25d0*/  FFMA R83, R83, c[0x0][0x188], -R7.reuse ;  /* 0x0000620053537a23 */ /* 0x100fe40000000807 */
[----:B------:R-:W-:-:S02]  /*25e0*/  FFMA R90, R90, c[0x0][0x188], -R7 ;  /* 0x000062005a5a7a23 */ /* 0x000fc40000000807 */
[----:B------:R-:W-:Y:S01]  /*25f0*/  FFMA R91, R91, c[0x0][0x188], -R7 ;  /* 0x000062005b5b7a23 */ /* 0x000fe20000000807 */
[----:B------:R1:W-:Y:S01]  /*2600*/  MUFU.EX2 R114, R48 ;  /* 0x0000003000727308 */ /* 0x0003e20000000800 */
[----:B------:R-:W-:Y:S02]  /*2610*/  FMUL R79, R81, 1.4426950216293334961 ;  /* 0x3fb8aa3b514f7820 */ /* 0x000fe40000400000 */
[----:B------:R-:W-:Y:S02]  /*2620*/  FMUL R75, R75, 1.4426950216293334961 ;  /* 0x3fb8aa3b4b4b7820 */ /* 0x000fe40000400000 */
[----:B------:R-:W-:Y:S02]  /*2630*/  FMUL R80, R88, 1.4426950216293334961 ;  /* 0x3fb8aa3b58507820 */ /* 0x000fe40000400000 */
[----:B------:R-:W-:Y:S02]  /*2640*/  FMUL R81, R89, 1.4426950216293334961 ;  /* 0x3fb8aa3b59517820 */ /* 0x000fe40000400000 */
[----:B------:R-:W-:-:S02]  /*2650*/  FMUL R13, R83, 1.4426950216293334961 ;  /* 0x3fb8aa3b530d7820 */ /* 0x000fc40000400000 */
[----:B------:R-:W-:Y:S02]  /*2660*/  FMUL R14, R90, 1.4426950216293334961 ;  /* 0x3fb8aa3b5a0e7820 */ /* 0x000fe40000400000 */
[----:B-1----:R-:W-:Y:S01]  /*2670*/  FMUL R48, R91, 1.4426950216293334961 ;  /* 0x3fb8aa3b5b307820 */ /* 0x002fe20000400000 */
[----:B------:R-:W-:Y:S08]  /*2680*/  MUFU.EX2 R75, R75 ;  /* 0x0000004b004b7308 */ /* 0x000ff00000000800 */
[----:B------:R-:W1:Y:S08]  /*2690*/  MUFU.EX2 R79, R79 ;  /* 0x0000004f004f7308 */ /* 0x000e700000000800 */
[----:B------:R-:W-:Y:S08]  /*26a0*/  MUFU.EX2 R80, R80 ;  /* 0x0000005000507308 */ /* 0x000ff00000000800 */
[----:B------:R-:W2:Y:S08]  /*26b0*/  MUFU.EX2 R81, R81 ;  /* 0x0000005100517308 */ /* 0x000eb00000000800 */
[----:B------:R-:W3:Y:S08]  /*26c0*/  MUFU.EX2 R13, R13 ;  /* 0x0000000d000d7308 */ /* 0x000ef00000000800 */
[----:B------:R-:W-:Y:S08]  /*26d0*/  MUFU.EX2 R14, R14 ;  /* 0x0000000e000e7308 */ /* 0x000ff00000000800 */
[----:B------:R-:W4:Y:S01]  /*26e0*/  MUFU.EX2 R48, R48 ;  /* 0x0000003000307308 */ /* 0x000f220000000800 */
[----:B------:R-:W-:Y:S01]  /*26f0*/  HMMA.16816.F32 R16, R60, R38, R16 ;  /* 0x000000263c10723c */ /* 0x000fe20000001810 */
[----:B------:R-:W-:-:S05]  /*2700*/  LOP3.LUT R90, R4, 0x40, RZ, 0x3c, !PT ;  /* 0x00000040045a7812 */ /* 0x000fca00078e3cff */
[----:B------:R-:W-:Y:S02]  /*2710*/  LDSM.16.M88.4 R68, [R90+0x5800] ;  /* 0x005800005a44783b */ /* 0x000fe40000000200 */
[----:B------:R-:W-:Y:S02]  /*2720*/  HMMA.16816.F32 R60, R60, R66, R8 ;  /* 0x000000423c3c723c */ /* 0x000fe40000001808 */
[----:B------:R-:W-:Y:S05]  /*2730*/  LDSM.16.M88.4 R64, [R90+0x5000] ;  /* 0x005000005a40783b */ /* 0x000fea0000000200 */
[----:B-1----:R-:W-:Y:S02]  /*2740*/  F2FP.PACK_AB R8, R79, R75 ;  /* 0x0000004b4f08723e */ /* 0x002fe400000000ff */
[----:B--2---:R-:W-:-:S02]  /*2750*/  F2FP.PACK_AB R10, R81, R80 ;  /* 0x00000050510a723e */ /* 0x004fc400000000ff */
[----:B---3--:R-:W-:Y:S02]  /*2760*/  F2FP.PACK_AB R9, R13, R12 ;  /* 0x0000000c0d09723e */ /* 0x008fe400000000ff */
[----:B----4-:R-:W-:-:S07]  /*2770*/  F2FP.PACK_AB R11, R48, R14 ;  /* 0x0000000e300b723e */ /* 0x010fce00000000ff */
[----:B0-----:R-:W-:Y:S01]  /*2780*/  HMMA.16816.F32 R36, R8, R32, R20 ;  /* 0x000000200824723c */ /* 0x001fe20000001814 */
[----:B------:R-:W0:Y:S01]  /*2790*/  LDSM.16.M88.4 R20, [R90+0x4800] ;  /* 0x004800005a14783b */ /* 0x000e220000000200 */
[----:B------:R-:W-:Y:S02]  /*27a0*/  FFMA R57, R57, c[0x0][0x188], -R6 ;  /* 0x0000620039397a23 */ /* 0x000fe40000000806 */
[----:B------:R-:W-:Y:S02]  /*27b0*/  FADD R113, R113, R78 ;  /* 0x0000004e71717221 */ /* 0x000fe40000000000 */
[--C-:B------:R-:W-:Y:S02]  /*27c0*/  FFMA R96, R96, c[0x0][0x188], -R6.reuse ;  /* 0x0000620060607a23 */ /* 0x100fe40000000806 */
[----:B------:R-:W-:Y:S02]  /*27d0*/  FADD R115, R116, R115 ;  /* 0x0000007374737221 */ /* 0x000fe40000000000 */
[----:B------:R-:W-:-:S02]  /*27e0*/  FFMA R97, R97, c[0x0][0x188], -R6 ;  /* 0x0000620061617a23 */ /* 0x000fc40000000806 */
[----:B------:R-:W-:Y:S02]  /*27f0*/  FMUL R57, R57, 1.4426950216293334961 ;  /* 0x3fb8aa3b39397820 */ /* 0x000fe40000400000 */
[----:B------:R-:W-:Y:S02]  /*2800*/  FADD R113, R119, R113 ;  /* 0x0000007177717221 */ /* 0x000fe40000000000 */
[--C-:B------:R-:W-:Y:S02]  /*2810*/  FFMA R104, R104, c[0x0][0x188], -R6.reuse ;  /* 0x0000620068687a23 */ /* 0x100fe40000000806 */
[----:B------:R-:W-:Y:S02]  /*2820*/  FFMA R105, R105, c[0x0][0x188], -R6 ;  /* 0x0000620069697a23 */ /* 0x000fe40000000806 */
[--C-:B------:R-:W-:Y:S02]  /*2830*/  FFMA R82, R98, c[0x0][0x188], -R7.reuse ;  /* 0x0000620062527a23 */ /* 0x100fe40000000807 */
[----:B------:R-:W-:-:S02]  /*2840*/  FFMA R99, R99, c[0x0][0x188], -R7 ;  /* 0x0000620063637a23 */ /* 0x000fc40000000807 */
[--C-:B------:R-:W-:Y:S02]  /*2850*/  FFMA R106, R106, c[0x0][0x188], -R7.reuse ;  /* 0x000062006a6a7a23 */ /* 0x100fe40000000807 */
[----:B------:R-:W-:Y:S02]  /*2860*/  FFMA R107, R107, c[0x0][0x188], -R7 ;  /* 0x000062006b6b7a23 */ /* 0x000fe40000000807 */
[----:B------:R-:W-:Y:S02]  /*2870*/  FMUL R88, R96, 1.4426950216293334961 ;  /* 0x3fb8aa3b60587820 */ /* 0x000fe40000400000 */
[----:B------:R-:W-:Y:S02]  /*2880*/  FFMA R32, R24, c[0x0][0x188], -R6 ;  /* 0x0000620018207a23 */ /* 0x000fe40000000806 */
[----:B------:R-:W-:Y:S01]  /*2890*/  FADD R115, R120, R115 ;  /* 0x0000007378737221 */ /* 0x000fe20000000000 */
[----:B------:R1:W-:Y:S01]  /*28a0*/  MUFU.EX2 R24, R57 ;  /* 0x0000003900187308 */ /* 0x0003e20000000800 */
[----:B------:R-:W-:-:S02]  /*28b0*/  FMUL R96, R97, 1.4426950216293334961 ;  /* 0x3fb8aa3b61607820 */ /* 0x000fc40000400000 */
[----:B------:R-:W-:Y:S02]  /*28c0*/  FADD R113, R121, R113 ;  /* 0x0000007179717221 */ /* 0x000fe40000000000 */
[----:B------:R-:W-:Y:S02]  /*28d0*/  FMUL R89, R104, 1.4426950216293334961 ;  /* 0x3fb8aa3b68597820 */ /* 0x000fe40000400000 */
[----:B------:R-:W-:Y:S02]  /*28e0*/  FMUL R97, R105, 1.4426950216293334961 ;  /* 0x3fb8aa3b69617820 */ /* 0x000fe40000400000 */
[----:B------:R-:W-:Y:S02]  /*28f0*/  FMUL R82, R82, 1.4426950216293334961 ;  /* 0x3fb8aa3b52527820 */ /* 0x000fe40000400000 */
[----:B------:R-:W-:Y:S02]  /*2900*/  FMUL R78, R99, 1.4426950216293334961 ;  /* 0x3fb8aa3b634e7820 */ /* 0x000fe40000400000 */
[----:B-1----:R-:W-:-:S02]  /*2910*/  FMUL R57, R106, 1.4426950216293334961 ;  /* 0x3fb8aa3b6a397820 */ /* 0x002fc40000400000 */
[----:B------:R-:W-:Y:S02]  /*2920*/  FMUL R74, R107, 1.4426950216293334961 ;  /* 0x3fb8aa3b6b4a7820 */ /* 0x000fe40000400000 */
[----:B------:R-:W-:Y:S02]  /*2930*/  FADD R115, R122, R115 ;  /* 0x000000737a737221 */ /* 0x000fe40000000000 */
[----:B------:R-:W-:Y:S01]  /*2940*/  FADD R100, R100, R113 ;  /* 0x0000007164647221 */ /* 0x000fe20000000000 */
[----:B------:R-:W-:Y:S01]  /*2950*/  MUFU.EX2 R88, R88 ;  /* 0x0000005800587308 */ /* 0x000fe20000000800 */
[----:B------:R-:W-:Y:S01]  /*2960*/  FADD R115, R103, R115 ;  /* 0x0000007367737221 */ /* 0x000fe20000000000 */
[----:B0-----:R-:W-:Y:S01]  /*2970*/  HMMA.16816.F32 R16, R8, R20, R16 ;  /* 0x000000140810723c */ /* 0x001fe20000001810 */
[----:B------:R-:W-:-:S05]  /*2980*/  FADD R100, R108, R100 ;  /* 0x000000646c647221 */ /* 0x000fca0000000000 */
[----:B------:R-:W0:Y:S01]  /*2990*/  MUFU.EX2 R96, R96 ;  /* 0x0000006000607308 */ /* 0x000e220000000800 */
[----:B------:R-:W-:Y:S02]  /*29a0*/  FADD R102, R102, R115 ;  /* 0x0000007366667221 */ /* 0x000fe40000000000 */
[----:B------:R-:W-:-:S05]  /*29b0*/  FADD R101, R101, R100 ;  /* 0x0000006465657221 */ /* 0x000fca0000000000 */
[----:B------:R-:W-:Y:S08]  /*29c0*/  MUFU.EX2 R89, R89 ;  /* 0x0000005900597308 */ /* 0x000ff00000000800 */
[----:B------:R-:W1:Y:S08]  /*29d0*/  MUFU.EX2 R97, R97 ;  /* 0x0000006100617308 */ /* 0x000e700000000800 */
[----:B------:R-:W-:Y:S08]  /*29e0*/  MUFU.EX2 R82, R82 ;  /* 0x0000005200527308 */ /* 0x000ff00000000800 */
[----:B------:R-:W2:Y:S08]  /*29f0*/  MUFU.EX2 R78, R78 ;  /* 0x0000004e004e7308 */ /* 0x000eb00000000800 */
[----:B------:R-:W-:Y:S08]  /*2a00*/  MUFU.EX2 R57, R57 ;  /* 0x0000003900397308 */ /* 0x000ff00000000800 */
[----:B------:R-:W3:Y:S01]  /*2a10*/  MUFU.EX2 R74, R74 ;  /* 0x0000004a004a7308 */ /* 0x000ee20000000800 */
[----:B------:R-:W-:-:S02]  /*2a20*/  FADD R102, R109, R102 ;  /* 0x000000666d667221 */ /* 0x000fc40000000000 */
[----:B------:R-:W-:Y:S02]  /*2a30*/  FADD R101, R111, R101 ;  /* 0x000000656f657221 */ /* 0x000fe40000000000 */
[----:B------:R-:W-:Y:S02]  /*2a40*/  FFMA R20, R87, c[0x0][0x188], -R7 ;  /* 0x0000620057147a23 */ /* 0x000fe40000000807 */
[----:B------:R-:W-:Y:S02]  /*2a50*/  FADD R102, R110, R102 ;  /* 0x000000666e667221 */ /* 0x000fe40000000000 */
[----:B------:R-:W-:Y:S01]  /*2a60*/  FADD R101, R12, R101 ;  /* 0x000000650c657221 */ /* 0x000fe20000000000 */
[----:B------:R-:W-:Y:S01]  /*2a70*/  HMMA.16816.F32 R52, R8, R64, R52 ;  /* 0x000000400834723c */ /* 0x000fe20000001834 */
[----:B------:R-:W-:Y:S02]  /*2a80*/  FFMA R33, R25, c[0x0][0x188], -R6 ;  /* 0x0000620019217a23 */ /* 0x000fe40000000806 */
[----:B------:R-:W-:-:S02]  /*2a90*/  FMUL R20, R20, 1.4426950216293334961 ;  /* 0x3fb8aa3b14147820 */ /* 0x000fc40000400000 */
[--C-:B------:R-:W-:Y:S02]  /*2aa0*/  FFMA R49, R49, c[0x0][0x188], -R6.reuse ;  /* 0x0000620031317a23 */ /* 0x100fe40000000806 */
[--C-:B------:R-:W-:Y:S01]  /*2ab0*/  FFMA R40, R40, c[0x0][0x188], -R6.reuse ;  /* 0x0000620028287a23 */ /* 0x100fe20000000806 */
[----:B------:R-:W-:Y:S01]  /*2ac0*/  HMMA.16816.F32 R60, R8, R68, R60 ;  /* 0x00000044083c723c */ /* 0x000fe2000000183c */
[----:B------:R-:W-:Y:S02]  /*2ad0*/  FFMA R41, R41, c[0x0][0x188], -R6 ;  /* 0x0000620029297a23 */ /* 0x000fe40000000806 */
[--C-:B------:R-:W-:Y:S02]  /*2ae0*/  FFMA R50, R50, c[0x0][0x188], -R7.reuse ;  /* 0x0000620032327a23 */ /* 0x100fe40000000807 */
[----:B------:R-:W-:Y:S02]  /*2af0*/  FFMA R51, R51, c[0x0][0x188], -R7 ;  /* 0x0000620033337a23 */ /* 0x000fe40000000807 */
[----:B0-----:R-:W-:Y:S01]  /*2b00*/  F2FP.PACK_AB R8, R96, R88 ;  /* 0x000000586008723e */ /* 0x001fe200000000ff */
[----:B------:R-:W-:Y:S01]  /*2b10*/  FADD R102, R75, R102 ;  /* 0x000000664b667221 */ /* 0x000fe20000000000 */
[----:B-1----:R-:W-:Y:S01]  /*2b20*/  F2FP.PACK_AB R10, R97, R89 ;  /* 0x00000059610a723e */ /* 0x002fe200000000ff */
[----:B------:R-:W-:Y:S01]  /*2b30*/  FFMA R44, R44, c[0x0][0x188], -R6 ;  /* 0x000062002c2c7a23 */ /* 0x000fe20000000806 */
[----:B--2---:R-:W-:Y:S01]  /*2b40*/  F2FP.PACK_AB R9, R78, R82 ;  /* 0x000000524e09723e */ /* 0x004fe200000000ff */
[----:B------:R-:W-:Y:S01]  /*2b50*/  FADD R13, R13, R101 ;  /* 0x000000650d0d7221 */ /* 0x000fe20000000000 */
[----:B---3--:R-:W-:Y:S01]  /*2b60*/  F2FP.PACK_AB R11, R74, R57 ;  /* 0x000000394a0b723e */ /* 0x008fe200000000ff */
[----:B------:R-:W-:Y:S01]  /*2b70*/  FMUL R32, R32, 1.4426950216293334961 ;  /* 0x3fb8aa3b20207820 */ /* 0x000fe20000400000 */
[----:B------:R0:W-:Y:S01]  /*2b80*/  MUFU.EX2 R64, R20 ;  /* 0x0000001400407308 */ /* 0x0001e20000000800 */
[----:B------:R-:W-:-:S02]  /*2b90*/  FMUL R33, R33, 1.4426950216293334961 ;  /* 0x3fb8aa3b21217820 */ /* 0x000fc40000400000 */
[----:B------:R-:W-:Y:S02]  /*2ba0*/  FMUL R49, R49, 1.4426950216293334961 ;  /* 0x3fb8aa3b31317820 */ /* 0x000fe40000400000 */
[----:B------:R-:W-:Y:S02]  /*2bb0*/  FMUL R40, R40, 1.4426950216293334961 ;  /* 0x3fb8aa3b28287820 */ /* 0x000fe40000400000 */
[----:B------:R-:W-:Y:S02]  /*2bc0*/  FMUL R41, R41, 1.4426950216293334961 ;  /* 0x3fb8aa3b29297820 */ /* 0x000fe40000400000 */
[--C-:B------:R-:W-:Y:S02]  /*2bd0*/  FFMA R21, R42, c[0x0][0x188], -R7.reuse ;  /* 0x000062002a157a23 */ /* 0x100fe40000000807 */
[----:B0-----:R-:W-:Y:S02]  /*2be0*/  FFMA R20, R43, c[0x0][0x188], -R7 ;  /* 0x000062002b147a23 */ /* 0x001fe40000000807 */
[----:B------:R-:W-:-:S02]  /*2bf0*/  FMUL R50, R50, 1.4426950216293334961 ;  /* 0x3fb8aa3b32327820 */ /* 0x000fc40000400000 */
[----:B------:R-:W-:Y:S02]  /*2c00*/  FMUL R51, R51, 1.4426950216293334961 ;  /* 0x3fb8aa3b33337820 */ /* 0x000fe40000400000 */
[----:B------:R-:W-:Y:S02]  /*2c10*/  FADD R102, R79, R102 ;  /* 0x000000664f667221 */ /* 0x000fe40000000000 */
[--C-:B------:R-:W-:Y:S02]  /*2c20*/  FFMA R84, R84, c[0x0][0x188], -R6.reuse ;  /* 0x0000620054547a23 */ /* 0x100fe40000000806 */
[--C-:B------:R-:W-:Y:S02]  /*2c30*/  FFMA R85, R85, c[0x0][0x188], -R6.reuse ;  /* 0x0000620055557a23 */ /* 0x100fe40000000806 */
[----:B------:R-:W-:Y:S02]  /*2c40*/  FMUL R44, R44, 1.4426950216293334961 ;  /* 0x3fb8aa3b2c2c7820 */ /* 0x000fe40000400000 */
[----:B------:R-:W-:Y:S01]  /*2c50*/  FADD R14, R14, R13 ;  /* 0x0000000d0e0e7221 */ /* 0x000fe20000000000 */
[----:B------:R-:W-:Y:S01]  /*2c60*/  MUFU.EX2 R25, R32 ;  /* 0x0000002000197308 */ /* 0x000fe20000000800 */
[--C-:B------:R-:W-:Y:S01]  /*2c70*/  FFMA R73, R45, c[0x0][0x188], -R6.reuse ;  /* 0x000062002d497a23 */ /* 0x100fe20000000806 */
[----:B------:R-:W-:Y:S01]  /*2c80*/  HMMA.16816.F32 R36, R8, R34, R36 ;  /* 0x000000220824723c */ /* 0x000fe20000001824 */
[----:B------:R-:W-:-:S02]  /*2c90*/  FFMA R56, R56, c[0x0][0x188], -R6 ;  /* 0x0000620038387a23 */ /* 0x000fc40000000806 */
[----:B------:R-:W-:Y:S02]  /*2ca0*/  FFMA R86, R86, c[0x0][0x188], -R7 ;  /* 0x0000620056567a23 */ /* 0x000fe40000000807 */
[----:B------:R-:W-:Y:S01]  /*2cb0*/  FADD R80, R80, R102 ;  /* 0x0000006650507221 */ /* 0x000fe20000000000 */
[----:B------:R0:W-:Y:S01]  /*2cc0*/  MUFU.EX2 R45, R33 ;  /* 0x00000021002d7308 */ /* 0x0001e20000000800 */
[----:B------:R-:W-:Y:S01]  /*2cd0*/  FMUL R84, R84, 1.4426950216293334961 ;  /* 0x3fb8aa3b54547820 */ /* 0x000fe20000400000 */
[----:B------:R-:W-:Y:S01]  /*2ce0*/  HMMA.16816.F32 R16, R8, R22, R16 ;  /* 0x000000160810723c */ /* 0x000fe20000001810 */
[----:B------:R-:W-:Y:S02]  /*2cf0*/  FMUL R85, R85, 1.4426950216293334961 ;  /* 0x3fb8aa3b55557820 */ /* 0x000fe40000400000 */
[----:B------:R-:W-:Y:S02]  /*2d00*/  FMUL R12, R21, 1.4426950216293334961 ;  /* 0x3fb8aa3b150c7820 */ /* 0x000fe40000400000 */
[----:B------:R-:W-:Y:S01]  /*2d10*/  FMUL R13, R20, 1.4426950216293334961 ;  /* 0x3fb8aa3b140d7820 */ /* 0x000fe20000400000 */
[----:B------:R-:W-:Y:S01]  /*2d20*/  MUFU.EX2 R105, R49 ;  /* 0x0000003100697308 */ /* 0x000fe20000000800 */
[----:B0-----:R-:W0:Y:S01]  /*2d30*/  LDSM.16.M88.4 R32, [R4+0x4880] ;  /* 0x004880000420783b */ /* 0x001e220000000200 */
[----:B------:R-:W-:-:S03]  /*2d40*/  FADD R14, R48, R14 ;  /* 0x0000000e300e7221 */ /* 0x000fc60000000000 */
[----:B------:R-:W-:Y:S03]  /*2d50*/  LDSM.16.M88.4 R20, [R4+0x5080] ;  /* 0x005080000414783b */ /* 0x000fe60000000200 */
[----:B------:R-:W-:Y:S01]  /*2d60*/  MUFU.EX2 R118, R40 ;  /* 0x0000002800767308 */ /* 0x000fe20000000800 */
[----:B------:R-:W-:-:S07]  /*2d70*/  FADD R80, R81, R80 ;  /* 0x0000005051507221 */ /* 0x000fce0000000000 */
[----:B------:R1:W-:Y:S01]  /*2d80*/  MUFU.EX2 R104, R41 ;  /* 0x0000002900687308 */ /* 0x0003e20000000800 */
[----:B------:R-:W-:-:S07]  /*2d90*/  FADD R88, R88, R80 ;  /* 0x0000005058587221 */ /* 0x000fce0000000000 */
[----:B------:R2:W-:Y:S01]  /*2da0*/  MUFU.EX2 R83, R44 ;  /* 0x0000002c00537308 */ /* 0x0005e20000000800 */
[----:B-1----:R-:W1:Y:S07]  /*2db0*/  LDSM.16.M88.4 R40, [R4+0x4080] ;  /* 0x004080000428783b */ /* 0x002e6e0000000200 */
[----:B------:R-:W-:Y:S01]  /*2dc0*/  MUFU.EX2 R65, R50 ;  /* 0x0000003200417308 */ /* 0x000fe20000000800 */
[----:B--2---:R-:W-:Y:S02]  /*2dd0*/  FMUL R44, R56, 1.4426950216293334961 ;  /* 0x3fb8aa3b382c7820 */ /* 0x004fe40000400000 */
[----:B------:R-:W-:-:S05]  /*2de0*/  FMUL R56, R86, 1.4426950216293334961 ;  /* 0x3fb8aa3b56387820 */ /* 0x000fca0000400000 */
[----:B------:R2:W-:Y:S01]  /*2df0*/  MUFU.EX2 R68, R51 ;  /* 0x0000003300447308 */ /* 0x0005e20000000800 */
[----:B------:R-:W-:Y:S01]  /*2e00*/  FADD R82, R82, R14 ;  /* 0x0000000e52527221 */ /* 0x000fe20000000000 */
[----:B--2---:R-:W2:Y:S06]  /*2e10*/  LDSM.16.M88.4 R48, [R4+0x5880] ;  /* 0x005880000430783b */ /* 0x004eac0000000200 */
[----:B------:R-:W-:Y:S01]  /*2e20*/  MUFU.EX2 R84, R84 ;  /* 0x0000005400547308 */ /* 0x000fe20000000800 */
[----:B------:R-:W-:-:S07]  /*2e30*/  FADD R88, R96, R88 ;  /* 0x0000005860587221 */ /* 0x000fce0000000000 */
[----:B------:R-:W3:Y:S01]  /*2e40*/  MUFU.EX2 R85, R85 ;  /* 0x0000005500557308 */ /* 0x000ee20000000800 */
[----:B------:R-:W-:-:S07]  /*2e50*/  FADD R82, R78, R82 ;  /* 0x000000524e527221 */ /* 0x000fce0000000000 */
[----:B------:R-:W4:Y:S01]  /*2e60*/  MUFU.EX2 R56, R56 ;  /* 0x0000003800387308 */ /* 0x000f220000000800 */
[----:B------:R-:W-:Y:S01]  /*2e70*/  FADD R88, R89, R88 ;  /* 0x0000005859587221 */ /* 0x000fe20000000000 */
[----:B------:R-:W-:Y:S01]  /*2e80*/  HMMA.16816.F32 R52, R8, R66, R52 ;  /* 0x000000420834723c */ /* 0x000fe20000001834 */
[----:B------:R-:W-:Y:S02]  /*2e90*/  FADD R82, R57, R82 ;  /* 0x0000005239527221 */ /* 0x000fe40000000000 */
[--C-:B------:R-:W-:Y:S02]  /*2ea0*/  FFMA R30, R30, c[0x0][0x188], -R7.reuse ;  /* 0x000062001e1e7a23 */ /* 0x100fe40000000807 */
[----:B------:R-:W-:-:S03]  /*2eb0*/  FFMA R31, R31, c[0x0][0x188], -R7 ;  /* 0x000062001f1f7a23 */ /* 0x000fc60000000807 */
[----:B------:R-:W-:Y:S01]  /*2ec0*/  HMMA.16816.F32 R60, R8, R70, R60 ;  /* 0x00000046083c723c */ /* 0x000fe2000000183c */
[----:B------:R-:W-:Y:S02]  /*2ed0*/  FADD R88, R97, R88 ;  /* 0x0000005861587221 */ /* 0x000fe40000000000 */
[----:B------:R-:W-:Y:S02]  /*2ee0*/  FADD R74, R74, R82 ;  /* 0x000000524a4a7221 */ /* 0x000fe40000000000 */
[--C-:B------:R-:W-:Y:S02]  /*2ef0*/  FFMA R46, R46, c[0x0][0x188], -R7.reuse ;  /* 0x000062002e2e7a23 */ /* 0x100fe40000000807 */
[----:B------:R-:W-:Y:S01]  /*2f00*/  FFMA R47, R47, c[0x0][0x188], -R7 ;  /* 0x000062002f2f7a23 */ /* 0x000fe20000000807 */
[----:B---3--:R-:W-:Y:S01]  /*2f10*/  F2FP.PACK_AB R8, R85, R84 ;  /* 0x000000545508723e */ /* 0x008fe200000000ff */
[----:B------:R-:W-:Y:S01]  /*2f20*/  FMUL R14, R30, 1.4426950216293334961 ;  /* 0x3fb8aa3b1e0e7820 */ /* 0x000fe20000400000 */
[----:B------:R-:W3:Y:S01]  /*2f30*/  MUFU.EX2 R12, R12 ;  /* 0x0000000c000c7308 */ /* 0x000ee20000000800 */
[----:B------:R-:W-:-:S02]  /*2f40*/  FMUL R30, R31, 1.4426950216293334961 ;  /* 0x3fb8aa3b1f1e7820 */ /* 0x000fc40000400000 */
[----:B------:R-:W-:Y:S02]  /*2f50*/  FADD R84, R84, R88 ;  /* 0x0000005854547221 */ /* 0x000fe40000000000 */
[----:B----4-:R-:W-:Y:S02]  /*2f60*/  FADD R31, R56, R74 ;  /* 0x0000004a381f7221 */ /* 0x010fe40000000000 */
[----:B------:R-:W-:Y:S02]  /*2f70*/  FMUL R46, R46, 1.4426950216293334961 ;  /* 0x3fb8aa3b2e2e7820 */ /* 0x000fe40000400000 */
[----:B------:R-:W-:Y:S01]  /*2f80*/  FMUL R47, R47, 1.4426950216293334961 ;  /* 0x3fb8aa3b2f2f7820 */ /* 0x000fe20000400000 */
[----:B------:R-:W4:Y:S01]  /*2f90*/  MUFU.EX2 R13, R13 ;  /* 0x0000000d000d7308 */ /* 0x000f220000000800 */
[----:B------:R-:W-:Y:S01]  /*2fa0*/  F2FP.PACK_AB R9, R64, R56 ;  /* 0x000000384009723e */ /* 0x000fe200000000ff */
[----:B------:R-:W-:Y:S02]  /*2fb0*/  FADD R85, R85, R84 ;  /* 0x0000005455557221 */ /* 0x000fe40000000000 */
[----:B------:R-:W-:-:S02]  /*2fc0*/  FMUL R73, R73, 1.4426950216293334961 ;  /* 0x3fb8aa3b49497820 */ /* 0x000fc40000400000 */
[----:B------:R-:W-:Y:S01]  /*2fd0*/  FADD R64, R64, R31 ;  /* 0x0000001f40407221 */ /* 0x000fe20000000000 */
[----:B------:R-:W-:Y:S01]  /*2fe0*/  F2FP.PACK_AB R10, R105, R114 ;  /* 0x00000072690a723e */ /* 0x000fe200000000ff */
[----:B------:R-:W-:Y:S01]  /*2ff0*/  FFMA R28, R28, c[0x0][0x188], -R6 ;  /* 0x000062001c1c7a23 */ /* 0x000fe20000000806 */
[----:B------:R-:W-:Y:S01]  /*3000*/  MUFU.EX2 R46, R46 ;  /* 0x0000002e002e7308 */ /* 0x000fe20000000800 */
[----:B------:R-:W-:Y:S01]  /*3010*/  F2FP.PACK_AB R11, R68, R65 ;  /* 0x00000041440b723e */ /* 0x000fe200000000ff */
[----:B------:R-:W-:Y:S02]  /*3020*/  FADD R114, R114, R85 ;  /* 0x0000005572727221 */ /* 0x000fe40000000000 */
[----:B------:R-:W-:Y:S02]  /*3030*/  FADD R65, R65, R64 ;  /* 0x0000004041417221 */ /* 0x000fe40000000000 */
[----:B------:R-:W-:Y:S02]  /*3040*/  FFMA R29, R29, c[0x0][0x188], -R6 ;  /* 0x000062001d1d7a23 */ /* 0x000fe40000000806 */
[----:B------:R-:W5:Y:S01]  /*3050*/  MUFU.EX2 R47, R47 ;  /* 0x0000002f002f7308 */ /* 0x000f620000000800 */
[----:B------:R-:W-:-:S02]  /*3060*/  FMUL R28, R28, 1.4426950216293334961 ;  /* 0x3fb8aa3b1c1c7820 */ /* 0x000fc40000400000 */
[----:B------:R-:W-:Y:S02]  /*3070*/  FADD R105, R105, R114 ;  /* 0x0000007269697221 */ /* 0x000fe40000000000 */
[----:B------:R-:W-:-:S03]  /*3080*/  FADD R65, R68, R65 ;  /* 0x0000004144417221 */ /* 0x000fc60000000000 */
[----:B------:R-:W2:Y:S01]  /*3090*/  MUFU.EX2 R73, R73 ;  /* 0x0000004900497308 */ /* 0x000ea20000000800 */
[----:B------:R-:W-:Y:S02]  /*30a0*/  FMUL R15, R29, 1.4426950216293334961 ;  /* 0x3fb8aa3b1d0f7820 */ /* 0x000fe40000400000 */
[--C-:B------:R-:W-:Y:S01]  /*30b0*/  FFMA R92, R92, c[0x0][0x188], -R6.reuse ;  /* 0x000062005c5c7a23 */ /* 0x100fe20000000806 */
[C---:B0-----:R-:W-:Y:S01]  /*30c0*/  HMMA.16816.F32 R16, R8.reuse, R32, R16 ;  /* 0x000000200810723c */ /* 0x041fe20000001810 */
[----:B------:R-:W-:Y:S02]  /*30d0*/  FFMA R94, R94, c[0x0][0x188], -R7 ;  /* 0x000062005e5e7a23 */ /* 0x000fe40000000807 */
[----:B------:R-:W-:Y:S01]  /*30e0*/  FADD R105, R118, R105 ;  /* 0x0000006976697221 */ /* 0x000fe20000000000 */
[----:B------:R0:W2:Y:S01]  /*30f0*/  MUFU.EX2 R72, R28 ;  /* 0x0000001c00487308 */ /* 0x0000a20000000800 */
[----:B------:R-:W-:Y:S02]  /*3100*/  FFMA R93, R93, c[0x0][0x188], -R6 ;  /* 0x000062005d5d7a23 */ /* 0x000fe40000000806 */
[----:B---3--:R-:W-:Y:S01]  /*3110*/  FADD R32, R12, R65 ;  /* 0x000000410c207221 */ /* 0x008fe20000000000 */
[----:B-1----:R-:W-:Y:S01]  /*3120*/  HMMA.16816.F32 R36, R8, R40, R36 ;  /* 0x000000280824723c */ /* 0x002fe20000001824 */
[----:B------:R-:W-:Y:S01]  /*3130*/  FFMA R95, R95, c[0x0][0x188], -R7 ;  /* 0x000062005f5f7a23 */ /* 0x000fe20000000807 */
[----:B------:R-:W1:Y:S02]  /*3140*/  LDSM.16.M88.4 R64, [R90+0x4080] ;  /* 0x004080005a40783b */ /* 0x000e640000000200 */
[----:B------:R-:W3:Y:S01]  /*3150*/  MUFU.EX2 R14, R14 ;  /* 0x0000000e000e7308 */ /* 0x000ee20000000800 */
[----:B0-----:R-:W-:-:S02]  /*3160*/  FMUL R28, R92, 1.4426950216293334961 ;  /* 0x3fb8aa3b5c1c7820 */ /* 0x001fc40000400000 */
[----:B------:R-:W-:Y:S01]  /*3170*/  FMUL R75, R94, 1.4426950216293334961 ;  /* 0x3fb8aa3b5e4b7820 */ /* 0x000fe20000400000 */
[----:B------:R-:W-:Y:S01]  /*3180*/  HMMA.16816.F32 R52, R8, R20, R52 ;  /* 0x000000140834723c */ /* 0x000fe20000001834 */
[----:B------:R-:W-:-:S03]  /*3190*/  FMUL R29, R93, 1.4426950216293334961 ;  /* 0x3fb8aa3b5d1d7820 */ /* 0x000fc60000400000 */
[----:B------:R-:W0:Y:S04]  /*31a0*/  MUFU.EX2 R15, R15 ;  /* 0x0000000f000f7308 */ /* 0x000e280000000800 */
[----:B--2---:R-:W-:Y:S01]  /*31b0*/  HMMA.16816.F32 R60, R8, R48, R60 ;  /* 0x00000030083c723c */ /* 0x004fe2000000183c */
[----:B------:R-:W-:-:S03]  /*31c0*/  FMUL R20, R95, 1.4426950216293334961 ;  /* 0x3fb8aa3b5f147820 */ /* 0x000fc60000400000 */
[----:B------:R-:W2:Y:S03]  /*31d0*/  MUFU.EX2 R30, R30 ;  /* 0x0000001e001e7308 */ /* 0x000ea60000000800 */
[C---:B------:R-:W-:Y:S01]  /*31e0*/  F2FP.PACK_AB R8, R104.reuse, R118 ;  /* 0x000000766808723e */ /* 0x040fe200000000ff */
[----:B------:R-:W-:Y:S01]  /*31f0*/  FADD R104, R104, R105 ;  /* 0x0000006968687221 */ /* 0x000fe20000000000 */
[C---:B----4-:R-:W-:Y:S01]  /*3200*/  F2FP.PACK_AB R9, R13.reuse, R12 ;  /* 0x0000000c0d09723e */ /* 0x050fe200000000ff */
[----:B------:R-:W-:Y:S01]  /*3210*/  FADD R13, R13, R32 ;  /* 0x000000200d0d7221 */ /* 0x000fe20000000000 */
[----:B-----5:R-:W-:Y:S01]  /*3220*/  F2FP.PACK_AB R11, R47, R46 ;  /* 0x0000002e2f0b723e */ /* 0x020fe200000000ff */
[----:B------:R-:W-:Y:S01]  /*3230*/  FFMA R58, R58, c[0x0][0x188], -R7 ;  /* 0x000062003a3a7a23 */ /* 0x000fe20000000807 */
[----:B------:R-:W4:Y:S01]  /*3240*/  MUFU.EX2 R28, R28 ;  /* 0x0000001c001c7308 */ /* 0x000f220000000800 */
[----:B------:R-:W-:-:S02]  /*3250*/  FADD R104, R83, R104 ;  /* 0x0000006853687221 */ /* 0x000fc40000000000 */
[----:B------:R-:W-:Y:S01]  /*3260*/  FADD R46, R46, R13 ;  /* 0x0000000d2e2e7221 */ /* 0x000fe20000000000 */
[----:B------:R-:W-:Y:S01]  /*3270*/  F2FP.PACK_AB R10, R73, R83 ;  /* 0x00000053490a723e */ /* 0x000fe200000000ff */
[----:B------:R-:W-:-:S03]  /*3280*/  FMUL R12, R58, 1.4426950216293334961 ;  /* 0x3fb8aa3b3a0c7820 */ /* 0x000fc60000400000 */
[----:B------:R-:W5:Y:S01]  /*3290*/  MUFU.EX2 R75, R75 ;  /* 0x0000004b004b7308 */ /* 0x000f620000000800 */
[--C-:B------:R-:W-:Y:S02]  /*32a0*/  FFMA R59, R59, c[0x0][0x188], -R7.reuse ;  /* 0x000062003b3b7a23 */ /* 0x100fe40000000807 */
[----:B------:R-:W-:Y:S02]  /*32b0*/  FFMA R26, R26, c[0x0][0x188], -R7 ;  /* 0x000062001a1a7a23 */ /* 0x000fe40000000807 */
[----:B------:R-:W-:Y:S02]  /*32c0*/  FADD R73, R73, R104 ;  /* 0x0000006849497221 */ /* 0x000fe40000000000 */
[----:B------:R-:W-:Y:S01]  /*32d0*/  FADD R47, R47, R46 ;  /* 0x0000002e2f2f7221 */ /* 0x000fe20000000000 */
[----:B------:R-:W1:Y:S01]  /*32e0*/  MUFU.EX2 R29, R29 ;  /* 0x0000001d001d7308 */ /* 0x000e620000000800 */
[----:B------:R-:W-:Y:S02]  /*32f0*/  FMUL R13, R59, 1.4426950216293334961 ;  /* 0x3fb8aa3b3b0d7820 */ /* 0x000fe40000400000 */
[----:B------:R-:W-:-:S02]  /*3300*/  FMUL R21, R26, 1.4426950216293334961 ;  /* 0x3fb8aa3b1a157820 */ /* 0x000fc40000400000 */
[----:B------:R-:W-:-:S03]  /*3310*/  FADD R26, R72, R73 ;  /* 0x00000049481a7221 */ /* 0x000fc60000000000 */
[----:B------:R-:W1:Y:S01]  /*3320*/  MUFU.EX2 R20, R20 ;  /* 0x0000001400147308 */ /* 0x000e620000000800 */
[----:B---3--:R-:W-:Y:S02]  /*3330*/  FADD R47, R14, R47 ;  /* 0x0000002f0e2f7221 */ /* 0x008fe40000000000 */
[----:B------:R-:W-:Y:S02]  /*3340*/  FFMA R27, R27, c[0x0][0x188], -R7 ;  /* 0x000062001b1b7a23 */ /* 0x000fe40000000807 */
[----:B0-----:R-:W-:-:S03]  /*3350*/  FADD R31, R15, R26 ;  /* 0x0000001a0f1f7221 */ /* 0x001fc60000000000 */
[----:B------:R-:W0:Y:S01]  /*3360*/  MUFU.EX2 R44, R44 ;  /* 0x0000002c002c7308 */ /* 0x000e220000000800 */
[----:B--2---:R-:W-:-:S07]  /*3370*/  FADD R32, R30, R47 ;  /* 0x0000002f1e207221 */ /* 0x004fce0000000000 */
[----:B------:R-:W2:Y:S01]  /*3380*/  MUFU.EX2 R12, R12 ;  /* 0x0000000c000c7308 */ /* 0x000ea20000000800 */
[----:B------:R-:W-:Y:S02]  /*3390*/  FMUL R26, R27, 1.4426950216293334961 ;  /* 0x3fb8aa3b1b1a7820 */ /* 0x000fe40000400000 */
[----:B----4-:R-:W-:-:S05]  /*33a0*/  FADD R46, R28, R31 ;  /* 0x0000001f1c2e7221 */ /* 0x010fca0000000000 */
[----:B------:R-:W3:Y:S01]  /*33b0*/  MUFU.EX2 R13, R13 ;  /* 0x0000000d000d7308 */ /* 0x000ee20000000800 */
[----:B-----5:R-:W-:Y:S02]  /*33c0*/  FADD R31, R75, R32 ;  /* 0x000000204b1f7221 */ /* 0x020fe40000000000 */
[----:B-1----:R-:W-:-:S05]  /*33d0*/  FADD R27, R29, R46 ;  /* 0x0000002e1d1b7221 */ /* 0x002fca0000000000 */
[----:B------:R-:W1:Y:S01]  /*33e0*/  MUFU.EX2 R21, R21 ;  /* 0x0000001500157308 */ /* 0x000e620000000800 */
[----:B------:R-:W-:Y:S02]  /*33f0*/  FADD R31, R20, R31 ;  /* 0x0000001f141f7221 */ /* 0x000fe40000000000 */
[----:B0-----:R-:W-:-:S05]  /*3400*/  FADD R27, R44, R27 ;  /* 0x0000001b2c1b7221 */ /* 0x001fca0000000000 */
[----:B------:R-:W0:Y:S01]  /*3410*/  MUFU.EX2 R26, R26 ;  /* 0x0000001a001a7308 */ /* 0x000e220000000800 */
[----:B--2---:R-:W-:Y:S01]  /*3420*/  FADD R46, R12, R31 ;  /* 0x0000001f0c2e7221 */ /* 0x004fe20000000000 */
[----:B------:R-:W-:Y:S03]  /*3430*/  HMMA.16816.F32 R52, R8, R22, R52 ;  /* 0x000000160834723c */ /* 0x000fe60000001834 */
[----:B---3--:R-:W-:-:S04]  /*3440*/  FADD R46, R13, R46 ;  /* 0x0000002e0d2e7221 */ /* 0x008fc80000000000 */
[----:B------:R-:W-:Y:S01]  /*3450*/  FADD R22, R24, R27 ;  /* 0x0000001b18167221 */ /* 0x000fe20000000000 */
[----:B------:R-:W-:Y:S01]  /*3460*/  HMMA.16816.F32 R36, R8, R42, R36 ;  /* 0x0000002a0824723c */ /* 0x000fe20000001824 */
[----:B------:R-:W-:Y:S01]  /*3470*/  LDSM.16.M88.4 R40, [R90+0x5080] ;  /* 0x005080005a28783b */ /* 0x000fe20000000200 */
[----:B-1----:R-:W-:Y:S02]  /*3480*/  FADD R23, R21, R46 ;  /* 0x0000002e15177221 */ /* 0x002fe40000000000 */
[----:B------:R-:W-:-:S04]  /*3490*/  FADD R22, R25, R22 ;  /* 0x0000001619167221 */ /* 0x000fc80000000000 */
[C---:B------:R-:W-:Y:S01]  /*34a0*/  HMMA.16816.F32 R56, R8.reuse, R34, R16 ;  /* 0x000000220838723c */ /* 0x040fe20000001810 */
[----:B------:R-:W-:Y:S04]  /*34b0*/  LDSM.16.M88.4 R16, [R90+0x4880] ;  /* 0x004880005a10783b */ /* 0x000fe80000000200 */
[----:B------:R-:W-:Y:S03]  /*34c0*/  LDSM.16.M88.4 R32, [R90+0x5880] ;  /* 0x005880005a20783b */ /* 0x000fe60000000200 */
[----:B------:R-:W-:Y:S07]  /*34d0*/  HMMA.16816.F32 R60, R8, R50, R60 ;  /* 0x00000032083c723c */ /* 0x000fee000000183c */
[----:B------:R-:W-:-:S02]  /*34e0*/  FADD R8, R45, R22 ;  /* 0x000000162d087221 */ /* 0x000fc40000000000 */
[----:B0-----:R-:W-:-:S03]  /*34f0*/  FADD R9, R26, R23 ;  /* 0x000000171a097221 */ /* 0x001fc60000000000 */
[----:B------:R-:W0:Y:S04]  /*3500*/  SHFL.BFLY PT, R10, R8, 0x2, 0x1f ;  /* 0x0c401f00080a7f89 */ /* 0x000e2800000e0000 */
[----:B------:R-:W1:Y:S01]  /*3510*/  SHFL.BFLY PT, R11, R9, 0x2, 0x1f ;  /* 0x0c401f00090b7f89 */ /* 0x000e6200000e0000 */
[----:B------:R-:W-:Y:S02]  /*3520*/  F2FP.PACK_AB R72, R15, R72 ;  /* 0x000000480f48723e */ /* 0x000fe400000000ff */
[----:B------:R-:W-:Y:S02]  /*3530*/  F2FP.PACK_AB R74, R29, R28 ;  /* 0x0000001c1d4a723e */ /* 0x000fe400000000ff */
[----:B------:R-:W-:Y:S02]  /*3540*/  F2FP.PACK_AB R73, R30, R14 ;  /* 0x0000000e1e49723e */ /* 0x000fe400000000ff */
[----:B------:R-:W-:-:S07]  /*3550*/  F2FP.PACK_AB R75, R20, R75 ;  /* 0x0000004b144b723e */ /* 0x000fce00000000ff */
[----:B------:R-:W-:Y:S01]  /*3560*/  HMMA.16816.F32 R36, R72, R64, R36 ;  /* 0x000000404824723c */ /* 0x000fe20000001824 */
[----:B0-----:R-:W-:Y:S02]  /*3570*/  FADD R27, R8, R10 ;  /* 0x0000000a081b7221 */ /* 0x001fe40000000000 */
[----:B-1----:R-:W-:-:S05]  /*3580*/  FADD R29, R9, R11 ;  /* 0x0000000b091d7221 */ /* 0x002fca0000000000 */
[C---:B------:R-:W-:Y:S01]  /*3590*/  HMMA.16816.F32 R56, R72.reuse, R16, R56 ;  /* 0x000000104838723c */ /* 0x040fe20000001838 */
[----:B------:R-:W0:Y:S04]  /*35a0*/  SHFL.BFLY PT, R28, R27, 0x1, 0x1f ;  /* 0x0c201f001b1c7f89 */ /* 0x000e2800000e0000 */
[----:B------:R-:W1:Y:S03]  /*35b0*/  SHFL.BFLY PT, R30, R29, 0x1, 0x1f ;  /* 0x0c201f001d1e7f89 */ /* 0x000e6600000e0000 */
[C---:B------:R-:W-:Y:S08]  /*35c0*/  HMMA.16816.F32 R52, R72.reuse, R40, R52 ;  /* 0x000000284834723c */ /* 0x040ff00000001834 */
[----:B------:R-:W-:Y:S01]  /*35d0*/  HMMA.16816.F32 R60, R72, R32, R60 ;  /* 0x00000020483c723c */ /* 0x000fe2000000183c */
[----:B------:R-:W-:-:S04]  /*35e0*/  IADD3 R117, R117, 0x80, RZ ;  /* 0x0000008075757810 */ /* 0x000fc80007ffe0ff */
[----:B------:R-:W-:Y:S02]  /*35f0*/  ISETP.GE.AND P0, PT, R117, c[0x0][0x1d0], PT ;  /* 0x0000740075007a0c */ /* 0x000fe40003f06270 */
[----:B------:R-:W-:Y:S02]  /*3600*/  F2FP.PACK_AB R8, R24, R44 ;  /* 0x0000002c1808723e */ /* 0x000fe400000000ff */
[----:B------:R-:W-:Y:S02]  /*3610*/  F2FP.PACK_AB R10, R45, R25 ;  /* 0x000000192d0a723e */ /* 0x000fe400000000ff */
[----:B------:R-:W-:Y:S02]  /*3620*/  F2FP.PACK_AB R9, R13, R12 ;  /* 0x0000000c0d09723e */ /* 0x000fe400000000ff */
[----:B------:R-:W-:Y:S01]  /*3630*/  F2FP.PACK_AB R11, R26, R21 ;  /* 0x000000151a0b723e */ /* 0x000fe200000000ff */
[----:B0-----:R-:W-:Y:S01]  /*3640*/  FADD R27, R27, R28 ;  /* 0x0000001c1b1b7221 */ /* 0x001fe20000000000 */
[----:B------:R-:W-:Y:S01]  /*3650*/  MOV R24, 0x80 ;  /* 0x0000008000187802 */ /* 0x000fe20000000f00 */
[----:B-1----:R-:W-:-:S04]  /*3660*/  FADD R30, R29, R30 ;  /* 0x0000001e1d1e7221 */ /* 0x002fc80000000000 */
[----:B------:R-:W-:Y:S01]  /*3670*/  HMMA.16816.F32 R20, R8, R66, R36 ;  /* 0x000000420814723c */ /* 0x000fe20000001824 */
[C---:B------:R-:W-:Y:S01]  /*3680*/  IMAD R0, R24.reuse, c[0x0][0x1b4], R0 ;  /* 0x00006d0018007a24 */ /* 0x040fe200078e0200 */
[----:B------:R-:W-:Y:S01]  /*3690*/  MOV R113, R6 ;  /* 0x0000000600717202 */ /* 0x000fe20000000f00 */
[----:B------:R-:W-:Y:S01]  /*36a0*/  IMAD R3, R24, c[0x0][0x1a4], R3 ;  /* 0x0000690018037a24 */ /* 0x000fe200078e0203 */
[----:B------:R-:W-:-:S04]  /*36b0*/  MOV R114, R7 ;  /* 0x0000000700727202 */ /* 0x000fc80000000f00 */
[----:B------:R-:W-:Y:S01]  /*36c0*/  HMMA.16816.F32 R16, R8, R18, R56 ;  /* 0x000000120810723c */ /* 0x000fe20000001838 */
[----:B------:R-:W-:Y:S02]  /*36d0*/  FFMA R124, R76, R124, R27 ;  /* 0x0000007c4c7c7223 */ /* 0x000fe4000000001b */
[----:B------:R-:W-:-:S05]  /*36e0*/  FFMA R123, R77, R123, R30 ;  /* 0x0000007b4d7b7223 */ /* 0x000fca000000001e */
[C---:B------:R-:W-:Y:S08]  /*36f0*/  HMMA.16816.F32 R12, R8.reuse, R42, R52 ;  /* 0x0000002a080c723c */ /* 0x040ff00000001834 */
[----:B------:R-:W-:Y:S01]  /*3700*/  HMMA.16816.F32 R8, R8, R34, R60 ;  /* 0x000000220808723c */ /* 0x000fe2000000183c */
[----:B------:R-:W-:Y:S01]  /*3710*/  @P0 CALL.REL.NOINC `(.L_x_0) ;  /* 0x0000001000000944 */ /* 0x000fe20003c00000 */
[----:B------:R-:W-:Y:S06]  /*3720*/  BRA `(.L_x_1) ;  /* 0xffffd84000007947 */ /* 0x000fec000383ffff */
.L_x_0:
[----:B------:R-:W-:-:S06]  /*3730*/  NOP ;  /* 0x0000000000007918 */ /* 0x000fcc0000000000 */
[----:B------:R-:W-:-:S13]  /*3740*/  NOP ;  /* 0x0000000000007918 */ /* 0x000fda0000000000 */
[----:B------:R-:W0:Y:S01]  /*3750*/  S2R R56, SR_TID.X ;  /* 0x0000000000387919 */ /* 0x000e220000002100 */
[----:B------:R-:W-:Y:S01]  /*3760*/  MOV R40, R21 ;  /* 0x0000001500287202 */ /* 0x000fe20000000f00 */
[C---:B------:R-:W-:Y:S01]  /*3770*/  FMUL R2, R124.reuse, 8388608 ;  /* 0x4b0000007c027820 */ /* 0x040fe20000400000 */
[----:B------:R-:W-:Y:S01]  /*3780*/  MOV R24, R8 ;  /* 0x0000000800187202 */ /* 0x000fe20000000f00 */
[----:B------:R-:W1:Y:S01]  /*3790*/  S2R R47, SR_CTAID.X ;  /* 0x00000000002f7919 */ /* 0x000e620000002500 */
[----:B------:R-:W-:Y:S01]  /*37a0*/  MOV R21, R10 ;  /* 0x0000000a00157202 */ /* 0x000fe20000000f00 */
[C---:B------:R-:W-:Y:S01]  /*37b0*/  FMUL R3, R123.reuse, 8388608 ;  /* 0x4b0000007b037820 */ /* 0x040fe20000400000 */
[----:B------:R-:W-:Y:S01]  /*37c0*/  FSETP.GEU.AND P2, PT, R124, 1.175494350822287508e-38, PT ;  /* 0x008000007c00780b */ /* 0x000fe20003f4e000 */
[----:B------:R-:W2:Y:S01]  /*37d0*/  S2R R55, SR_CTAID.Y ;  /* 0x0000000000377919 */ /* 0x000ea20000002600 */
[----:B------:R-:W-:-:S02]  /*37e0*/  FSETP.GEU.AND P3, PT, R123, 1.175494350822287508e-38, PT ;  /* 0x008000007b00780b */ /* 0x000fc40003f6e000 */
[----:B------:R-:W-:Y:S01]  /*37f0*/  MOV R27, R19 ;  /* 0x00000013001b7202 */ /* 0x000fe20000000f00 */
[----:B------:R-:W3:Y:S01]  /*3800*/  S2R R35, SR_TID.X ;  /* 0x0000000000237919 */ /* 0x000ee20000002100 */
[----:B------:R-:W-:Y:S02]  /*3810*/  MOV R26, R12 ;  /* 0x0000000c001a7202 */ /* 0x000fe40000000f00 */
[----:B------:R-:W-:Y:S01]  /*3820*/  MOV R19, R11 ;  /* 0x0000000b00137202 */ /* 0x000fe20000000f00 */
[----:B------:R-:W4:Y:S01]  /*3830*/  S2R R37, SR_TID.X ;  /* 0x0000000000257919 */ /* 0x000f220000002100 */
[----:B------:R-:W-:Y:S02]  /*3840*/  FSEL R2, R2, R124, !P2 ;  /* 0x0000007c02027208 */ /* 0x000fe40005000000 */
[----:B------:R-:W-:Y:S01]  /*3850*/  FSEL R3, R3, R123, !P3 ;  /* 0x0000007b03037208 */ /* 0x000fe20005800000 */
[----:B------:R-:W-:Y:S01]  /*3860*/  BAR.SYNC.DEFER_BLOCKING 0x0 ;  /* 0x0000000000007b1d */ /* 0x000fe20000010000 */
[----:B------:R-:W-:-:S02]  /*3870*/  MOV R38, R16 ;  /* 0x0000001000267202 */ /* 0x000fc40000000f00 */
[----:B------:R-:W-:Y:S02]  /*3880*/  MOV R31, R23 ;  /* 0x00000017001f7202 */ /* 0x000fe40000000f00 */
[C---:B0-----:R-:W-:Y:S02]  /*3890*/  LOP3.LUT R54, R56.reuse, 0xff, RZ, 0xc0, !PT ;  /* 0x000000ff38367812 */ /* 0x041fe400078ec0ff */
[----:B------:R-:W-:Y:S02]  /*38a0*/  SHF.L.U32 R4, R56, 0x2, RZ ;  /* 0x0000000238047819 */ /* 0x000fe400000006ff */
[----:B-1----:R-:W-:Y:S02]  /*38b0*/  LEA R47, R47, R54, 0x8 ;  /* 0x000000362f2f7211 */ /* 0x002fe400078e40ff */
[----:B------:R-:W-:Y:S01]  /*38c0*/  SHF.R.U32.HI R5, RZ, 0x1, R56 ;  /* 0x00000001ff057819 */ /* 0x000fe20000011638 */
[----:B--2---:R-:W-:Y:S01]  /*38d0*/  IMAD R8, R55, c[0x0][0x1c0], RZ ;  /* 0x0000700037087a24 */ /* 0x004fe200078e02ff */
[----:B------:R-:W-:Y:S01]  /*38e0*/  LOP3.LUT R16, R4, 0x3c0, RZ, 0xc0, !PT ;  /* 0x000003c004107812 */ /* 0x000fe200078ec0ff */
[----:B------:R-:W-:Y:S01]  /*38f0*/  IMAD R10, R47, c[0x0][0x1c4], RZ ;  /* 0x000071002f0a7a24 */ /* 0x000fe200078e02ff */
[----:B------:R-:W-:-:S02]  /*3900*/  MOV R34, R17 ;  /* 0x0000001100227202 */ /* 0x000fc40000000f00 */
[----:B---3--:R-:W-:Y:S02]  /*3910*/  SHF.L.U32 R30, R35, 0x3, RZ ;  /* 0x00000003231e7819 */ /* 0x008fe400000006ff */
[----:B------:R-:W-:Y:S02]  /*3920*/  SHF.L.U32 R12, R8, 0x1, RZ ;  /* 0x00000001080c7819 */ /* 0x000fe400000006ff */
[C---:B------:R-:W-:Y:S01]  /*3930*/  SHF.L.U32 R11, R10.reuse, 0x1, RZ ;  /* 0x000000010a0b7819 */ /* 0x040fe200000006ff */
[----:B------:R-:W-:Y:S01]  /*3940*/  IMAD.HI R10, R10, 0x2, RZ ;  /* 0x000000020a0a7827 */ /* 0x000fe200078e02ff */
[----:B------:R-:W-:Y:S02]  /*3950*/  MOV R23, R15 ;  /* 0x0000000f00177202 */ /* 0x000fe40000000f00 */
[----:B------:R-:W-:Y:S02]  /*3960*/  IADD3 R0, R2, -0x3f3504f3, RZ ;  /* 0xc0cafb0d02007810 */ /* 0x000fe40007ffe0ff */
[----:B------:R-:W-:-:S02]  /*3970*/  IADD3 R4, R3, -0x3f3504f3, RZ ;  /* 0xc0cafb0d03047810 */ /* 0x000fc40007ffe0ff */
[----:B------:R-:W-:Y:S02]  /*3980*/  LOP3.LUT R15, R30, 0x38, RZ, 0xc0, !PT ;  /* 0x000000381e0f7812 */ /* 0x000fe400078ec0ff */
[----:B------:R-:W-:Y:S02]  /*3990*/  LOP3.LUT R17, R5, 0x4, RZ, 0xc0, !PT ;  /* 0x0000000405117812 */ /* 0x000fe400078ec0ff */
[----:B------:R-:W-:Y:S02]  /*39a0*/  IADD3 R12, P4, P5, R11, c[0x0][0x178], R12 ;  /* 0x00005e000b0c7a10 */ /* 0x000fe40007d9e00c */
[----:B------:R-:W-:Y:S02]  /*39b0*/  SHF.L.U32 R11, R56, 0x5, RZ ;  /* 0x00000005380b7819 */ /* 0x000fe400000006ff */
[----:B------:R-:W-:Y:S02]  /*39c0*/  MOV R29, R18 ;  /* 0x00000012001d7202 */ /* 0x000fe40000000f00 */
[----:B------:R-:W-:-:S02]  /*39d0*/  LOP3.LUT R5, R0, 0xff800000, RZ, 0xc0, !PT ;  /* 0xff80000000057812 */ /* 0x000fc400078ec0ff */
[----:B------:R-:W-:Y:S02]  /*39e0*/  LOP3.LUT R18, R4, 0xff800000, RZ, 0xc0, !PT ;  /* 0xff80000004127812 */ /* 0x000fe400078ec0ff */
[----:B------:R-:W-:Y:S02]  /*39f0*/  IADD3 R0, R17, R15, R16 ;  /* 0x0000000f11007210 */ /* 0x000fe40007ffe010 */
[----:B------:R-:W-:Y:S01]  /*3a00*/  LOP3.LUT R15, R56, 0xc, RZ, 0xc0, !PT ;  /* 0x0000000c380f7812 */ /* 0x000fe200078ec0ff */
[----:B------:R-:W0:Y:S01]  /*3a10*/  I2F R4, R18 ;  /* 0x0000001200047306 */ /* 0x000e220000201400 */
[----:B------:R-:W-:Y:S02]  /*3a20*/  LOP3.LUT R16, R11, 0x60, RZ, 0xc0, !PT ;  /* 0x000000600b107812 */ /* 0x000fe400078ec0ff */
[----:B------:R-:W-:Y:S02]  /*3a30*/  MOV R32, R13 ;  /* 0x0000000d00207202 */ /* 0x000fe40000000f00 */
[----:B------:R-:W-:-:S02]  /*3a40*/  LOP3.LUT R13, R30, 0x78, RZ, 0xc0, !PT ;  /* 0x000000781e0d7812 */ /* 0x000fc400078ec0ff */
[----:B------:R-:W-:Y:S02]  /*3a50*/  LOP3.LUT R35, R35, 0x1e0, RZ, 0xc0, !PT ;  /* 0x000001e023237812 */ /* 0x000fe400078ec0ff */
[----:B------:R-:W-:Y:S02]  /*3a60*/  LOP3.LUT R17, R30, 0xf80, RZ, 0xc0, !PT ;  /* 0x00000f801e117812 */ /* 0x000fe400078ec0ff */
[----:B------:R-:W-:Y:S02]  /*3a70*/  LEA R16, R15, R16, 0xa ;  /* 0x000000100f107211 */ /* 0x000fe400078e50ff */
[----:B------:R-:W-:Y:S02]  /*3a80*/  MOV R25, R14 ;  /* 0x0000000e00197202 */ /* 0x000fe40000000f00 */
[----:B------:R-:W-:Y:S01]  /*3a90*/  LEA R14, R35, R13, 0x2 ;  /* 0x0000000d230e7211 */ /* 0x000fe200078e10ff */
[----:B------:R-:W-:Y:S01]  /*3aa0*/  IMAD.HI R13, R8, 0x2, RZ ;  /* 0x00000002080d7827 */ /* 0x000fe200078e02ff */
[----:B------:R-:W-:-:S02]  /*3ab0*/  MOV R28, R9 ;  /* 0x00000009001c7202 */ /* 0x000fc40000000f00 */
[----:B------:R-:W-:Y:S01]  /*3ac0*/  IADD3 R8, R17, R16, RZ ;  /* 0x0000001011087210 */ /* 0x000fe20007ffe0ff */
[----:B------:R1:W2:Y:S01]  /*3ad0*/  I2F R9, R5 ;  /* 0x0000000500097306 */ /* 0x0002a20000201400 */
[----:B------:R-:W-:Y:S02]  /*3ae0*/  FSETP.GT.AND P1, PT, |R123|, 8.50705917302346158658e+37, PT ;  /* 0x7e8000007b00780b */ /* 0x000fe40003f24200 */
[----:B------:R-:W-:Y:S02]  /*3af0*/  FSEL R16, RZ, -23, P2 ;  /* 0xc1b80000ff107808 */ /* 0x000fe40001000000 */
[----:B------:R-:W-:Y:S02]  /*3b00*/  FSETP.GT.AND P2, PT, |R124|, 8.50705917302346158658e+37, PT ;  /* 0x7e8000007c00780b */ /* 0x000fe40003f44200 */
[----:B------:R-:W-:Y:S02]  /*3b10*/  FSEL R17, RZ, -23, P3 ;  /* 0xc1b80000ff117808 */ /* 0x000fe40001800000 */
[----:B-1----:R-:W-:-:S02]  /*3b20*/  IADD3 R5, R2, -R5, RZ ;  /* 0x8000000502057210 */ /* 0x002fc40007ffe0ff */
[----:B------:R-:W-:Y:S01]  /*3b30*/  IADD3.X R13, R10, c[0x0][0x17c], R13, P4, P5 ;  /* 0x00005f000a0d7a10 */ /* 0x000fe200027ea40d */
[----:B0-----:R-:W-:Y:S01]  /*3b40*/  FFMA.FTZ R17, R4, 1.1920928955078125e-07, R17 ;  /* 0x3400000004117823 */ /* 0x001fe20000010011 */
[----:B------:R-:W-:Y:S01]  /*3b50*/  FSETP.GEU.AND P3, PT, |R123|, 1.175494350822287508e-38, PT ;  /* 0x008000007b00780b */ /* 0x000fe20003f6e200 */
[----:B------:R-:W-:Y:S01]  /*3b60*/  FADD R5, R5, -1 ;  /* 0xbf80000005057421 */ /* 0x000fe20000000000 */
[----:B------:R-:W-:Y:S01]  /*3b70*/  MOV R35, 0x3dc6b27f ;  /* 0x3dc6b27f00237802 */ /* 0x000fe20000000f00 */
[----:B------:R-:W-:Y:S01]  /*3b80*/  @P1 FMUL R123, R123, 0.25 ;  /* 0x3e8000007b7b1820 */ /* 0x000fe20000400000 */
[C---:B------:R-:W-:Y:S01]  /*3b90*/  FSETP.GEU.AND P4, PT, |R124|.reuse, 1.175494350822287508e-38, PT ;  /* 0x008000007c00780b */ /* 0x040fe20003f8e200 */
[----:B------:R-:W-:Y:S01]  /*3ba0*/  @P2 FMUL R124, R124, 0.25 ;  /* 0x3e8000007c7c2820 */ /* 0x000fe20000400000 */
[----:B------:R-:W-:Y:S01]  /*3bb0*/  SHF.R.S32.HI R11, RZ, 0x4, R56 ;  /* 0x00000004ff0b7819 */ /* 0x000fe20000011438 */
[----:B------:R-:W-:Y:S01]  /*3bc0*/  FFMA.FTZ R4, R5, R35, -0.16845393180847167969 ;  /* 0xbe2c7f3005047423 */ /* 0x000fe20000010023 */
[----:B------:R-:W-:Y:S01]  /*3bd0*/  LEA R36, R15, R8, 0x1 ;  /* 0x000000080f247211 */ /* 0x000fe200078e08ff */
[----:B------:R-:W-:Y:S01]  /*3be0*/  @P1 FMUL R19, R19, 0.25 ;  /* 0x3e80000013131820 */ /* 0x000fe20000400000 */
[----:B------:R-:W-:Y:S01]  /*3bf0*/  SGXT R11, R11, 0x1 ;  /* 0x000000010b0b781a */ /* 0x000fe20000000200 */
[----:B------:R-:W-:Y:S01]  /*3c00*/  FFMA.FTZ R4, R5, R4, 0.1716887056827545166 ;  /* 0x3e2fcf2a05047423 */ /* 0x000fe20000010004 */
[----:B------:R-:W-:Y:S01]  /*3c10*/  MOV R33, R22 ;  /* 0x0000001600217202 */ /* 0x000fe20000000f00 */
[----:B------:R-:W-:Y:S01]  /*3c20*/  @!P3 FMUL R123, R123, 16777216 ;  /* 0x4b8000007b7bb820 */ /* 0x000fe20000400000 */
[----:B------:R-:W-:Y:S01]  /*3c30*/  LOP3.LUT R30, R14, 0x1008, R11, 0x78, !PT ;  /* 0x000010080e1e7812 */ /* 0x000fe200078e780b */
[C---:B------:R-:W-:Y:S01]  /*3c40*/  FFMA.FTZ R4, R5.reuse, R4, -0.17900948226451873779 ;  /* 0xbe374e4305047423 */ /* 0x040fe20000010004 */
[----:B------:R-:W-:Y:S01]  /*3c50*/  MOV R42, R20 ;  /* 0x00000014002a7202 */ /* 0x000fe20000000f00 */
[----:B------:R-:W-:Y:S01]  /*3c60*/  @!P4 FMUL R124, R124, 16777216 ;  /* 0x4b8000007c7cc820 */ /* 0x000fe20000400000 */
[----:B------:R-:W0:Y:S01]  /*3c70*/  MUFU.RCP R8, R123 ;  /* 0x0000007b00087308 */ /* 0x000e220000001000 */
[----:B------:R-:W-:Y:S01]  /*3c80*/  FFMA.FTZ R4, R5, R4, 0.20512372255325317383 ;  /* 0x3e520bf405047423 */ /* 0x000fe20000010004 */
[----:B----4-:R-:W-:Y:S01]  /*3c90*/  SHF.R.U32.HI R37, RZ, 0x8, R37 ;  /* 0x00000008ff257819 */ /* 0x010fe20000011625 */
[----:B------:R-:W-:Y:S01]  /*3ca0*/  @P1 FMUL R25, R25, 0.25 ;  /* 0x3e80000019191820 */ /* 0x000fe20000400000 */
[----:B------:R-:W-:Y:S01]  /*3cb0*/  MOV R46, c[0x0][0x1c8] ;  /* 0x00007200002e7a02 */ /* 0x000fe20000000f00 */
[----:B------:R-:W-:Y:S01]  /*3cc0*/  FFMA.FTZ R4, R5, R4, -0.24046532809734344482 ;  /* 0xbe763c8b05047423 */ /* 0x000fe20000010004 */
[----:B------:R-:W-:Y:S01]  /*3cd0*/  SGXT.U32 R37, R37, 0x1 ;  /* 0x000000012525781a */ /* 0x000fe20000000000 */
[----:B------:R-:W-:Y:S01]  /*3ce0*/  @P2 FMUL R24, R24, 0.25 ;  /* 0x3e80000018182820 */ /* 0x000fe20000400000 */
[----:B------:R-:W1:Y:S01]  /*3cf0*/  MUFU.RCP R11, R124 ;  /* 0x0000007c000b7308 */ /* 0x000e620000001000 */
[----:B------:R-:W-:Y:S01]  /*3d00*/  @P2 FMUL R26, R26, 0.25 ;  /* 0x3e8000001a1a2820 */ /* 0x000fe20000400000 */
[C---:B------:R-:W-:Y:S01]  /*3d10*/  LOP3.LUT R39, R36.reuse, 0x8, RZ, 0x3c, !PT ;  /* 0x0000000824277812 */ /* 0x040fe200078e3cff */
[----:B------:R-:W-:Y:S01]  /*3d20*/  FFMA.FTZ R4, R5, R4, 0.28857114911079406738 ;  /* 0x3e93bf9905047423 */ /* 0x000fe20000010004 */
[----:B------:R-:W-:Y:S01]  /*3d30*/  LOP3.LUT R45, R36, 0x18, RZ, 0x3c, !PT ;  /* 0x00000018242d7812 */ /* 0x000fe200078e3cff */
[----:B------:R-:W-:Y:S01]  /*3d40*/  @P1 FMUL R29, R29, 0.25 ;  /* 0x3e8000001d1d1820 */ /* 0x000fe20000400000 */
[C---:B------:R-:W-:Y:S01]  /*3d50*/  SHF.L.U32 R54, R56.reuse, 0x1, RZ ;  /* 0x0000000138367819 */ /* 0x040fe200000006ff */
[----:B------:R-:W-:Y:S01]  /*3d60*/  @P1 FMUL R33, R33, 0.25 ;  /* 0x3e80000021211820 */ /* 0x000fe20000400000 */
[----:B------:R-:W-:Y:S01]  /*3d70*/  LOP3.LUT P0, RZ, R56, 0x100, RZ, 0xc0, !PT ;  /* 0x0000010038ff7812 */ /* 0x000fe2000780c0ff */
[----:B------:R-:W-:-:S02]  /*3d80*/  @P1 FMUL R23, R23, 0.25 ;  /* 0x3e80000017171820 */ /* 0x000fc40000400000 */
[----:B------:R-:W-:Y:S02]  /*3d90*/  @P1 FMUL R21, R21, 0.25 ;  /* 0x3e80000015151820 */ /* 0x000fe40000400000 */
[----:B------:R-:W-:Y:S02]  /*3da0*/  @!P3 FMUL R19, R19, 16777216 ;  /* 0x4b8000001313b820 */ /* 0x000fe40000400000 */
[----:B------:R-:W-:Y:S02]  /*3db0*/  @P1 FMUL R27, R27, 0.25 ;  /* 0x3e8000001b1b1820 */ /* 0x000fe40000400000 */
[----:B------:R-:W-:Y:S02]  /*3dc0*/  @!P3 FMUL R25, R25, 16777216 ;  /* 0x4b8000001919b820 */ /* 0x000fe40000400000 */
[----:B------:R-:W-:Y:S02]  /*3dd0*/  @!P4 FMUL R24, R24, 16777216 ;  /* 0x4b8000001818c820 */ /* 0x000fe40000400000 */
[----:B------:R-:W-:-:S02]  /*3de0*/  @!P4 FMUL R26, R26, 16777216 ;  /* 0x4b8000001a1ac820 */ /* 0x000fc40000400000 */
[----:B------:R-:W-:Y:S02]  /*3df0*/  FFMA.FTZ R4, R5, R4, -0.36067417263984680176 ;  /* 0xbeb8aa4905047423 */ /* 0x000fe40000010004 */
[----:B------:R-:W-:Y:S01]  /*3e00*/  @P1 FMUL R31, R31, 0.25 ;  /* 0x3e8000001f1f1820 */ /* 0x000fe20000400000 */
[----:B------:R-:W-:Y:S01]  /*3e10*/  ISETP.GE.U32.AND P1, PT, R3, 0x7f800000, PT ;  /* 0x7f8000000300780c */ /* 0x000fe20003f26070 */
[----:B------:R-:W-:Y:S02]  /*3e20*/  @!P3 FMUL R29, R29, 16777216 ;  /* 0x4b8000001d1db820 */ /* 0x000fe40000400000 */
[----:B------:R-:W-:Y:S02]  /*3e30*/  @!P3 FMUL R33, R33, 16777216 ;  /* 0x4b8000002121b820 */ /* 0x000fe40000400000 */
[----:B--2---:R-:W-:Y:S02]  /*3e40*/  FFMA.FTZ R16, R9, 1.1920928955078125e-07, R16 ;  /* 0x3400000009107823 */ /* 0x004fe40000010010 */
[----:B------:R-:W-:-:S02]  /*3e50*/  @P2 FMUL R38, R38, 0.25 ;  /* 0x3e80000026262820 */ /* 0x000fc40000400000 */
[----:B------:R-:W-:Y:S02]  /*3e60*/  @P2 FMUL R42, R42, 0.25 ;  /* 0x3e8000002a2a2820 */ /* 0x000fe40000400000 */
[----:B------:R-:W-:Y:S02]  /*3e70*/  @!P3 FMUL R23, R23, 16777216 ;  /* 0x4b8000001717b820 */ /* 0x000fe40000400000 */
[----:B------:R-:W-:Y:S02]  /*3e80*/  @P2 FMUL R28, R28, 0.25 ;  /* 0x3e8000001c1c2820 */ /* 0x000fe40000400000 */
[----:B------:R-:W-:Y:S02]  /*3e90*/  @P2 FMUL R32, R32, 0.25 ;  /* 0x3e80000020202820 */ /* 0x000fe40000400000 */
[----:B------:R-:W-:Y:S02]  /*3ea0*/  @P2 FMUL R34, R34, 0.25 ;  /* 0x3e80000022222820 */ /* 0x000fe40000400000 */
[----:B------:R-:W-:-:S02]  /*3eb0*/  @!P3 FMUL R21, R21, 16777216 ;  /* 0x4b8000001515b820 */ /* 0x000fc40000400000 */
[----:B0-----:R-:W-:Y:S02]  /*3ec0*/  FMUL R9, R8, R19 ;  /* 0x0000001308097220 */ /* 0x001fe40000400000 */
[----:B------:R-:W-:Y:S01]  /*3ed0*/  @P2 FMUL R40, R40, 0.25 ;  /* 0x3e80000028282820 */ /* 0x000fe20000400000 */
[----:B------:R-:W-:Y:S01]  /*3ee0*/  ISETP.GE.U32.AND P2, PT, R2, 0x7f800000, PT ;  /* 0x7f8000000200780c */ /* 0x000fe20003f46070 */
[----:B------:R-:W-:Y:S02]  /*3ef0*/  @!P3 FMUL R27, R27, 16777216 ;  /* 0x4b8000001b1bb820 */ /* 0x000fe40000400000 */
[----:B------:R-:W-:Y:S02]  /*3f00*/  FMUL R15, R8, R25 ;  /* 0x00000019080f7220 */ /* 0x000fe40000400000 */
[C---:B-1----:R-:W-:Y:S02]  /*3f10*/  FMUL R14, R11.reuse, R24 ;  /* 0x000000180b0e7220 */ /* 0x042fe40000400000 */
[----:B------:R-:W-:-:S02]  /*3f20*/  FMUL R19, R11, R26 ;  /* 0x0000001a0b137220 */ /* 0x000fc40000400000 */
[----:B------:R-:W-:Y:S02]  /*3f30*/  FFMA.FTZ R4, R5, R4, 0.48089820146560668945 ;  /* 0x3ef6384a05047423 */ /* 0x000fe40000010004 */
[----:B------:R-:W-:Y:S02]  /*3f40*/  @!P3 FMUL R31, R31, 16777216 ;  /* 0x4b8000001f1fb820 */ /* 0x000fe40000400000 */
[C---:B------:R-:W-:Y:S02]  /*3f50*/  FMUL R22, R8.reuse, R29 ;  /* 0x0000001d08167220 */ /* 0x040fe40000400000 */
[----:B------:R-:W-:Y:S02]  /*3f60*/  FMUL R25, R8, R33 ;  /* 0x0000002108197220 */ /* 0x000fe40000400000 */
[----:B------:R-:W-:Y:S02]  /*3f70*/  @!P4 FMUL R38, R38, 16777216 ;  /* 0x4b8000002626c820 */ /* 0x000fe40000400000 */
[----:B------:R-:W-:Y:S01]  /*3f80*/  @!P4 FMUL R42, R42, 16777216 ;  /* 0x4b8000002a2ac820 */ /* 0x000fe20000400000 */
[----:B------:R-:W-:Y:S01]  /*3f90*/  F2FP.PACK_AB R22, R22, R25 ;  /* 0x000000191616723e */ /* 0x000fe200000000ff */
[----:B------:R-:W-:-:S02]  /*3fa0*/  FMUL R20, R8, R23 ;  /* 0x0000001708147220 */ /* 0x000fc40000400000 */
[----:B------:R-:W-:Y:S02]  /*3fb0*/  @!P4 FMUL R28, R28, 16777216 ;  /* 0x4b8000001c1cc820 */ /* 0x000fe40000400000 */
[----:B------:R-:W-:Y:S01]  /*3fc0*/  @!P4 FMUL R32, R32, 16777216 ;  /* 0x4b8000002020c820 */ /* 0x000fe20000400000 */
[----:B------:R-:W-:Y:S01]  /*3fd0*/  F2FP.PACK_AB R25, R9, R20 ;  /* 0x000000140919723e */ /* 0x000fe200000000ff */
[----:B------:R-:W-:Y:S02]  /*3fe0*/  @!P4 FMUL R34, R34, 16777216 ;  /* 0x4b8000002222c820 */ /* 0x000fe40000400000 */
[----:B------:R-:W-:Y:S02]  /*3ff0*/  FMUL R10, R8, R21 ;  /* 0x00000015080a7220 */ /* 0x000fe40000400000 */
[----:B------:R-:W-:Y:S02]  /*4000*/  @!P4 FMUL R40, R40, 16777216 ;  /* 0x4b8000002828c820 */ /* 0x000fe40000400000 */
[----:B------:R-:W-:Y:S01]  /*4010*/  FMUL R21, R8, R27 ;  /* 0x0000001b08157220 */ /* 0x000fe20000400000 */
[----:B------:R-:W-:Y:S01]  /*4020*/  F2FP.PACK_AB R27, R14, R19 ;  /* 0x000000130e1b723e */ /* 0x000fe200000000ff */
[----:B------:R-:W-:-:S02]  /*4030*/  FFMA.FTZ R4, R5, R4, -0.72134751081466674805 ;  /* 0xbf38aa3b05047423 */ /* 0x000fc40000010004 */
[----:B------:R-:W-:Y:S02]  /*4040*/  FMUL R24, R8, R31 ;  /* 0x0000001f08187220 */ /* 0x000fe40000400000 */
[C---:B------:R-:W-:Y:S02]  /*4050*/  FMUL R23, R11.reuse, R38 ;  /* 0x000000260b177220 */ /* 0x040fe40000400000 */
[----:B------:R-:W-:Y:S01]  /*4060*/  FMUL R26, R11, R42 ;  /* 0x0000002a0b1a7220 */ /* 0x000fe20000400000 */
[----:B------:R-:W-:Y:S01]  /*4070*/  F2FP.PACK_AB R24, R21, R24 ;  /* 0x000000181518723e */ /* 0x000fe200000000ff */
[C---:B------:R-:W-:Y:S02]  /*4080*/  FMUL R8, R11.reuse, R28 ;  /* 0x0000001c0b087220 */ /* 0x040fe40000400000 */
[----:B------:R-:W-:Y:S01]  /*4090*/  FMUL R19, R11, R32 ;  /* 0x000000200b137220 */ /* 0x000fe20000400000 */
[----:B------:R-:W-:Y:S01]  /*40a0*/  F2FP.PACK_AB R26, R23, R26 ;  /* 0x0000001a171a723e */ /* 0x000fe200000000ff */
[C---:B------:R-:W-:Y:S01]  /*40b0*/  FMUL R14, R11.reuse, R34 ;  /* 0x000000220b0e7220 */ /* 0x040fe20000400000 */
[----:B------:R-:W-:Y:S01]  /*40c0*/  F2FP.PACK_AB R23, R10, R15 ;  /* 0x0000000f0a17723e */ /* 0x000fe200000000ff */
[----:B------:R-:W-:Y:S01]  /*40d0*/  FMUL R11, R11, R40 ;  /* 0x000000280b0b7220 */ /* 0x000fe20000400000 */
[----:B------:R-:W-:Y:S01]  /*40e0*/  F2FP.PACK_AB R29, R8, R19 ;  /* 0x00000013081d723e */ /* 0x000fe200000000ff */
[----:B------:R-:W-:Y:S01]  /*40f0*/  IMAD R9, R37, c[0x0][0x1c8], RZ ;  /* 0x0000720025097a24 */ /* 0x000fe200078e02ff */
[----:B------:R-:W-:Y:S01]  /*4100*/  LOP3.LUT R19, R30, 0x10, RZ, 0x3c, !PT ;  /* 0x000000101e137812 */ /* 0x000fe200078e3cff */
[C---:B------:R-:W-:Y:S01]  /*4110*/  FMUL R4, R5.reuse, R4 ;  /* 0x0000000405047220 */ /* 0x040fe20000400000 */
[----:B------:R-:W-:Y:S01]  /*4120*/  F2FP.PACK_AB R28, R14, R11 ;  /* 0x0000000b0e1c723e */ /* 0x000fe200000000ff */
[----:B------:R-:W-:Y:S01]  /*4130*/  STS.64 [R30], R26 ;  /* 0x0000001a1e007388 */ /* 0x000fe20000000a00 */
[----:B------:R-:W-:Y:S01]  /*4140*/  LEA R14, R46, R9, 0x1 ;  /* 0x000000092e0e7211 */ /* 0x000fe200078e08ff */
[----:B------:R-:W-:Y:S01]  /*4150*/  FMUL R4, R5, R4 ;  /* 0x0000000405047220 */ /* 0x000fe20000400000 */
[-C--:B------:R-:W-:Y:S01]  /*4160*/  LEA R10, P4, R9, R12.reuse, 0x1 ;  /* 0x0000000c090a7211 */ /* 0x080fe200078808ff */
[----:B------:R-:W-:Y:S01]  /*4170*/  STS.64 [R30+0x800], R28 ;  /* 0x0008001c1e007388 */ /* 0x000fe20000000a00 */
[----:B------:R-:W-:Y:S01]  /*4180*/  LEA R8, P5, R14, R12, 0x1 ;  /* 0x0000000c0e087211 */ /* 0x000fe200078a08ff */
[----:B------:R-:W-:Y:S01]  /*4190*/  FFMA.FTZ R43, R5, 1.4426950216293334961, R4 ;  /* 0x3fb8aa3b052b7823 */ /* 0x000fe20000010004 */
[----:B------:R-:W-:Y:S01]  /*41a0*/  LEA R5, R46, R14, 0x1 ;  /* 0x0000000e2e057211 */ /* 0x000fe200078e08ff */
[----:B------:R0:W-:Y:S01]  /*41b0*/  STS.64 [R19+0x2000], R22 ;  /* 0x0020001613007388 */ /* 0x0001e20000000a00 */
[----:B------:R-:W-:Y:S01]  /*41c0*/  LEA.HI.X.SX32 R11, R9, R13, 0x1, P4 ;  /* 0x0000000d090b7211 */ /* 0x000fe200020f0eff */
[----:B------:R-:W-:Y:S01]  /*41d0*/  FADD R16, R16, R43 ;  /* 0x0000002b10107221 */ /* 0x000fe20000000000 */
[C---:B------:R-:W-:Y:S01]  /*41e0*/  LEA R15, R46.reuse, R5, 0x1 ;  /* 0x000000052e0f7211 */ /* 0x040fe200078e08ff */
[----:B------:R1:W-:Y:S04]  /*41f0*/  STS.64 [R19+0x2800], R24 ;  /* 0x0028001813007388 */ /* 0x0003e80000000a00 */
[----:B------:R-:W-:Y:S01]  /*4200*/  BAR.SYNC.DEFER_BLOCKING 0x0 ;  /* 0x0000000000007b1d */ /* 0x000fe20000010000 */
[----:B------:R-:W-:-:S02]  /*4210*/  LEA R21, R46, R15, 0x1 ;  /* 0x0000000f2e157211 */ /* 0x000fc400078e08ff */
[----:B------:R-:W-:Y:S02]  /*4220*/  LEA R4, P3, R5, R12, 0x1 ;  /* 0x0000000c05047211 */ /* 0x000fe400078608ff */
[----:B------:R-:W-:Y:S02]  /*4230*/  LEA.HI.X.SX32 R9, R14, R13, 0x1, P5 ;  /* 0x0000000d0e097211 */ /* 0x000fe400028f0eff */
[C---:B0-----:R-:W-:Y:S02]  /*4240*/  LEA R22, R46.reuse, R21, 0x1 ;  /* 0x000000152e167211 */ /* 0x041fe400078e08ff */
[----:B-1----:R-:W-:Y:S02]  /*4250*/  IADD3 R19, R3, -R18, RZ ;  /* 0x8000001203137210 */ /* 0x002fe40007ffe0ff */
[----:B------:R-:W-:Y:S02]  /*4260*/  LEA R14, P4, R15, R12, 0x1 ;  /* 0x0000000c0f0e7211 */ /* 0x000fe400078808ff */
[----:B------:R-:W-:Y:S01]  /*4270*/  LEA.HI.X.SX32 R5, R5, R13, 0x1, P3 ;  /* 0x0000000d05057211 */ /* 0x000fe200018f0eff */
[----:B------:R-:W-:Y:S01]  /*4280*/  FADD R42, R19, -1 ;  /* 0xbf800000132a7421 */ /* 0x000fe20000000000 */
[----:B------:R-:W-:-:S02]  /*4290*/  LEA R26, R46, R22, 0x1 ;  /* 0x000000162e1a7211 */ /* 0x000fc400078e08ff */
[----:B------:R-:W-:Y:S01]  /*42a0*/  LEA.HI.X.SX32 R15, R15, R13, 0x1, P4 ;  /* 0x0000000d0f0f7211 */ /* 0x000fe200020f0eff */
[----:B------:R-:W-:Y:S01]  /*42b0*/  FFMA.FTZ R23, R42, R35, -0.16845393180847167969 ;  /* 0xbe2c7f302a177423 */ /* 0x000fe20000010023 */
[CC--:B------:R-:W-:Y:S02]  /*42c0*/  LEA R18, P3, R21.reuse, R12.reuse, 0x1 ;  /* 0x0000000c15127211 */ /* 0x0c0fe400078608ff */
[----:B------:R-:W-:Y:S01]  /*42d0*/  LEA R20, P4, R22, R12, 0x1 ;  /* 0x0000000c16147211 */ /* 0x000fe200078808ff */
[----:B------:R-:W-:Y:S01]  /*42e0*/  FFMA.FTZ R25, R42, R23, 0.1716887056827545166 ;  /* 0x3e2fcf2a2a197423 */ /* 0x000fe20000010017 */
[----:B------:R-:W-:Y:S01]  /*42f0*/  LEA R28, R46, R26, 0x1 ;  /* 0x0000001a2e1c7211 */ /* 0x000fe200078e08ff */
[----:B------:R0:W1:Y:S01]  /*4300*/  LDS.64 R48, [R39] ;  /* 0x0000000027307984 */ /* 0x0000620000000a00 */
[----:B------:R-:W-:Y:S01]  /*4310*/  LEA.HI.X.SX32 R19, R21, R13, 0x1, P3 ;  /* 0x0000000d15137211 */ /* 0x000fe200018f0eff */
[----:B------:R-:W-:Y:S01]  /*4320*/  FFMA.FTZ R27, R42, R25, -0.17900948226451873779 ;  /* 0xbe374e432a1b7423 */ /* 0x000fe20000010019 */
[----:B------:R-:W-:Y:S01]  /*4330*/  LEA.HI.X.SX32 R21, R22, R13, 0x1, P4 ;  /* 0x0000000d16157211 */ /* 0x000fe200020f0eff */
[----:B------:R2:W-:Y:S01]  /*4340*/  LDS.64 R52, [R45] ;  /* 0x000000002d347984 */ /* 0x0005e20000000a00 */
[----:B------:R-:W-:Y:S01]  /*4350*/  LEA R22, P3, R26, R12, 0x1 ;  /* 0x0000000c1a167211 */ /* 0x000fe200078608ff */
[----:B------:R-:W-:Y:S01]  /*4360*/  FFMA.FTZ R31, R42, R27, 0.20512372255325317383 ;  /* 0x3e520bf42a1f7423 */ /* 0x000fe2000001001b */
[----:B------:R-:W-:-:S02]  /*4370*/  LEA R29, R46, R28, 0x1 ;  /* 0x0000001c2e1d7211 */ /* 0x000fc400078e08ff */
[----:B------:R-:W-:Y:S01]  /*4380*/  LEA.HI.X.SX32 R23, R26, R13, 0x1, P3 ;  /* 0x0000000d1a177211 */ /* 0x000fe200018f0eff */
[----:B------:R-:W-:Y:S01]  /*4390*/  FFMA.FTZ R31, R42, R31, -0.24046532809734344482 ;  /* 0xbe763c8b2a1f7423 */ /* 0x000fe2000001001f */
[-C--:B------:R-:W-:Y:S02]  /*43a0*/  LEA R24, P4, R28, R12.reuse, 0x1 ;  /* 0x0000000c1c187211 */ /* 0x080fe400078808ff */
[CC--:B------:R-:W-:Y:S01]  /*43b0*/  LEA R26, P3, R29.reuse, R12.reuse, 0x1 ;  /* 0x0000000c1d1a7211 */ /* 0x0c0fe200078608ff */
[----:B------:R-:W-:Y:S01]  /*43c0*/  FFMA.FTZ R31, R42, R31, 0.28857114911079406738 ;  /* 0x3e93bf992a1f7423 */ /* 0x000fe2000001001f */
[----:B------:R-:W-:Y:S02]  /*43d0*/  LOP3.LUT R40, R36, 0x10, RZ, 0x3c, !PT ;  /* 0x0000001024287812 */ /* 0x000fe400078e3cff */
[----:B------:R-:W-:Y:S01]  /*43e0*/  LEA.HI.X.SX32 R25, R28, R13, 0x1, P4 ;  /* 0x0000000d1c197211 */ /* 0x000fe200020f0eff */
[----:B------:R-:W-:Y:S01]  /*43f0*/  FFMA.FTZ R35, R42, R31, -0.36067417263984680176 ;  /* 0xbeb8aa492a237423 */ /* 0x000fe2000001001f */
[----:B------:R-:W-:Y:S01]  /*4400*/  LEA R33, R46, R29, 0x1 ;  /* 0x0000001d2e217211 */ /* 0x000fe200078e08ff */
[----:B------:R-:W-:Y:S01]  /*4410*/  LDS.64 R50, [R40] ;  /* 0x0000000028327984 */ /* 0x000fe20000000a00 */
[----:B------:R-:W-:Y:S01]  /*4420*/  LEA.HI.X.SX32 R27, R29, R13, 0x1, P3 ;  /* 0x0000000d1d1b7211 */ /* 0x000fe200018f0eff */
[----:B------:R-:W-:Y:S01]  /*4430*/  FFMA.FTZ R35, R42, R35, 0.48089820146560668945 ;  /* 0x3ef6384a2a237423 */ /* 0x000fe20000010023 */
[----:B------:R-:W-:Y:S01]  /*4440*/  LEA R34, R46, R33, 0x1 ;  /* 0x000000212e227211 */ /* 0x000fe200078e08ff */
[----:B------:R3:W4:Y:S01]  /*4450*/  LDS.64 R28, [R36] ;  /* 0x00000000241c7984 */ /* 0x0007220000000a00 */
[----:B------:R-:W-:Y:S01]  /*4460*/  LEA R30, P3, R33, R12, 0x1 ;  /* 0x0000000c211e7211 */ /* 0x000fe200078608ff */
[----:B0-----:R-:W-:Y:S01]  /*4470*/  FFMA.FTZ R39, R42, R35, -0.72134751081466674805 ;  /* 0xbf38aa3b2a277423 */ /* 0x001fe20000010023 */
[----:B------:R-:W-:-:S02]  /*4480*/  LEA R37, R46, R34, 0x1 ;  /* 0x000000222e257211 */ /* 0x000fc400078e08ff */
[-C--:B------:R-:W-:Y:S01]  /*4490*/  LEA R32, P4, R34, R12.reuse, 0x1 ;  /* 0x0000000c22207211 */ /* 0x080fe200078808ff */
[----:B------:R-:W-:Y:S01]  /*44a0*/  FMUL R39, R42, R39 ;  /* 0x000000272a277220 */ /* 0x000fe20000400000 */
[----:B------:R-:W-:Y:S02]  /*44b0*/  LEA R38, R46, R37, 0x1 ;  /* 0x000000252e267211 */ /* 0x000fe400078e08ff */
[----:B------:R-:W-:Y:S01]  /*44c0*/  LEA.HI.X.SX32 R31, R33, R13, 0x1, P3 ;  /* 0x0000000d211f7211 */ /* 0x000fe200018f0eff */
[----:B--2---:R-:W-:Y:S01]  /*44d0*/  FMUL R45, R42, R39 ;  /* 0x000000272a2d7220 */ /* 0x004fe20000400000 */
[----:B------:R-:W-:Y:S02]  /*44e0*/  LEA.HI.X.SX32 R33, R34, R13, 0x1, P4 ;  /* 0x0000000d22217211 */ /* 0x000fe400020f0eff */
[-C--:B------:R-:W-:Y:S01]  /*44f0*/  LEA R34, P3, R37, R12.reuse, 0x1 ;  /* 0x0000000c25227211 */ /* 0x080fe200078608ff */
[----:B------:R-:W-:Y:S01]  /*4500*/  FFMA.FTZ R42, R42, 1.4426950216293334961, R45 ;  /* 0x3fb8aa3b2a2a7823 */ /* 0x000fe2000001002d */
[----:B---3--:R-:W-:-:S02]  /*4510*/  LEA R36, P4, R38, R12, 0x1 ;  /* 0x0000000c26247211 */ /* 0x008fc400078808ff */
[----:B------:R-:W-:Y:S01]  /*4520*/  LEA R41, R46, R38, 0x1 ;  /* 0x000000262e297211 */ /* 0x000fe200078e08ff */
[----:B------:R-:W-:Y:S01]  /*4530*/  FADD R17, R17, R42 ;  /* 0x0000002a11117221 */ /* 0x000fe20000000000 */
[-C--:B------:R-:W-:Y:S02]  /*4540*/  LEA.HI.X.SX32 R35, R37, R13.reuse, 0x1, P3 ;  /* 0x0000000d25237211 */ /* 0x080fe400018f0eff */
[----:B------:R-:W-:Y:S02]  /*4550*/  LEA.HI.X.SX32 R37, R38, R13, 0x1, P4 ;  /* 0x0000000d26257211 */ /* 0x000fe400020f0eff */
[----:B------:R-:W-:Y:S02]  /*4560*/  LEA R38, P3, R41, R12, 0x1 ;  /* 0x0000000c29267211 */ /* 0x000fe400078608ff */
[----:B------:R-:W-:Y:S02]  /*4570*/  @P2 MOV R45, 0x7f800000 ;  /* 0x7f800000002d2802 */ /* 0x000fe40000000f00 */
[----:B------:R-:W-:-:S02]  /*4580*/  LEA R44, R46, R41, 0x1 ;  /* 0x000000292e2c7211 */ /* 0x000fc400078e08ff */
[----:B------:R-:W-:Y:S01]  /*4590*/  LEA.HI.X.SX32 R39, R41, R13, 0x1, P3 ;  /* 0x0000000d29277211 */ /* 0x000fe200018f0eff */
[C---:B------:R-:W-:Y:S01]  /*45a0*/  @P2 FFMA.FTZ R16, R2.reuse, R45, +INF ;  /* 0x7f80000002102423 */ /* 0x040fe2000001002d */
[----:B------:R-:W-:Y:S02]  /*45b0*/  FSETP.NEU.AND P3, PT, R2, RZ, PT ;  /* 0x000000ff0200720b */ /* 0x000fe40003f6d000 */
[----:B-1----:R-:W-:Y:S02]  /*45c0*/  PRMT R2, R48, 0x7632, R2 ;  /* 0x0000763230027816 */ /* 0x002fe40000000002 */
[----:B------:R-:W-:Y:S02]  /*45d0*/  LEA R46, R46, R44, 0x1 ;  /* 0x0000002c2e2e7211 */ /* 0x000fe400078e08ff */
[-C--:B------:R-:W-:Y:S02]  /*45e0*/  LEA R40, P4, R44, R12.reuse, 0x1 ;  /* 0x0000000c2c287211 */ /* 0x080fe400078808ff */
[----:B------:R-:W-:Y:S01]  /*45f0*/  LEA R12, P5, R46, R12, 0x1 ;  /* 0x0000000c2e0c7211 */ /* 0x000fe200078a08ff */
[----:B----4-:R0:W-:Y:S01]  /*4600*/  STG.E.U16 [R10.64], R28 ;  /* 0x0000001c0a007986 */ /* 0x0101e2000c101504 */
[----:B------:R-:W-:-:S02]  /*4610*/  LEA.HI.X.SX32 R41, R44, R13, 0x1, P4 ;  /* 0x0000000d2c297211 */ /* 0x000fc400020f0eff */
[----:B------:R-:W-:Y:S01]  /*4620*/  LEA.HI.X.SX32 R13, R46, R13, 0x1, P5 ;  /* 0x0000000d2e0d7211 */ /* 0x000fe200028f0eff */
[----:B------:R1:W-:Y:S01]  /*4630*/  STG.E.U16 [R8.64], R48 ;  /* 0x0000003008007986 */ /* 0x0003e2000c101504 */
[----:B------:R-:W-:Y:S02]  /*4640*/  @P1 MOV R44, 0x7f800000 ;  /* 0x7f800000002c1802 */ /* 0x000fe40000000f00 */
[C---:B------:R-:W-:Y:S01]  /*4650*/  FSETP.NEU.AND P2, PT, R3.reuse, RZ, PT ;  /* 0x000000ff0300720b */ /* 0x040fe20003f4d000 */
[----:B------:R2:W-:Y:S02]  /*4660*/  STG.E.U16 [R4.64], R50 ;  /* 0x0000003204007986 */ /* 0x0005e4000c101504 */
[----:B------:R-:W-:Y:S01]  /*4670*/  @P1 FFMA.FTZ R17, R3, R44, +INF ;  /* 0x7f80000003111423 */ /* 0x000fe2000001002c */
[----:B------:R-:W-:Y:S01]  /*4680*/  FSEL R3, R16, -INF , P3 ;  /* 0xff80000010037808 */ /* 0x000fe20001800000 */
[----:B------:R-:W-:Y:S01]  /*4690*/  STG.E.U16 [R14.64], R52 ;  /* 0x000000340e007986 */ /* 0x000fe2000c101504 */
[----:B0-----:R-:W-:-:S02]  /*46a0*/  PRMT R11, R50, 0x7632, R11 ;  /* 0x00007632320b7816 */ /* 0x001fc4000000000b */
[----:B-1----:R-:W-:Y:S01]  /*46b0*/  PRMT R9, R28, 0x7632, R9 ;  /* 0x000076321c097816 */ /* 0x002fe20000000009 */
[----:B------:R-:W-:Y:S01]  /*46c0*/  FFMA R6, R3, 0.69314718246459960938, R6 ;  /* 0x3f31721803067823 */ /* 0x000fe20000000006 */
[----:B------:R-:W-:Y:S02]  /*46d0*/  PRMT R8, R29, 0x7632, R8 ;  /* 0x000076321d087816 */ /* 0x000fe40000000008 */
[----:B--2---:R-:W-:Y:S01]  /*46e0*/  PRMT R5, R52, 0x7632, R5 ;  /* 0x0000763234057816 */ /* 0x004fe20000000005 */
[----:B------:R0:W-:Y:S01]  /*46f0*/  STG.E.U16 [R18.64], R9 ;  /* 0x0000000912007986 */ /* 0x0001e2000c101504 */
[----:B------:R-:W-:-:S03]  /*4700*/  PRMT R4, R51, 0x7632, R4 ;  /* 0x0000763233047816 */ /* 0x000fc60000000004 */
[----:B------:R1:W-:Y:S04]  /*4710*/  STG.E.U16 [R20.64], R2 ;  /* 0x0000000214007986 */ /* 0x0003e8000c101504 */
[----:B------:R2:W-:Y:S04]  /*4720*/  STG.E.U16 [R22.64], R11 ;  /* 0x0000000b16007986 */ /* 0x0005e8000c101504 */
[----:B------:R2:W-:Y:S01]  /*4730*/  STG.E.U16 [R24.64], R5 ;  /* 0x0000000518007986 */ /* 0x0005e2000c101504 */
[----:B0-----:R-:W-:Y:S02]  /*4740*/  PRMT R19, R49, 0x7632, R19 ;  /* 0x0000763231137816 */ /* 0x001fe40000000013 */
[----:B------:R-:W-:Y:S01]  /*4750*/  PRMT R9, R53, 0x7632, R9 ;  /* 0x0000763235097816 */ /* 0x000fe20000000009 */
[----:B------:R2:W-:Y:S01]  /*4760*/  STG.E.U16 [R26.64], R29 ;  /* 0x0000001d1a007986 */ /* 0x0005e2000c101504 */
[----:B-1----:R-:W-:-:S03]  /*4770*/  FSEL R2, R17, -INF , P2 ;  /* 0xff80000011027808 */ /* 0x002fc60001000000 */
[----:B------:R2:W-:Y:S02]  /*4780*/  STG.E.U16 [R30.64], R49 ;  /* 0x000000311e007986 */ /* 0x0005e4000c101504 */
[----:B------:R-:W-:Y:S01]  /*4790*/  FFMA R7, R2, 0.69314718246459960938, R7 ;  /* 0x3f31721802077823 */ /* 0x000fe20000000007 */
[----:B------:R-:W-:Y:S01]  /*47a0*/  LOP3.LUT R2, R54, 0x3f8, RZ, 0xc0, !PT ;  /* 0x000003f836027812 */ /* 0x000fe200078ec0ff */
[----:B------:R2:W-:Y:S04]  /*47b0*/  STG.E.U16 [R32.64], R51 ;  /* 0x0000003320007986 */ /* 0x0005e8000c101504 */
[----:B------:R2:W-:Y:S04]  /*47c0*/  STG.E.U16 [R34.64], R53 ;  /* 0x0000003522007986 */ /* 0x0005e8000c101504 */
[----:B------:R2:W-:Y:S04]  /*47d0*/  STG.E.U16 [R36.64], R8 ;  /* 0x0000000824007986 */ /* 0x0005e8000c101504 */
[----:B------:R2:W-:Y:S04]  /*47e0*/  STG.E.U16 [R38.64], R19 ;  /* 0x0000001326007986 */ /* 0x0005e8000c101504 */
[----:B------:R2:W-:Y:S04]  /*47f0*/  STG.E.U16 [R40.64], R4 ;  /* 0x0000000428007986 */ /* 0x0005e8000c101504 */
[----:B------:R2:W-:Y:S04]  /*4800*/  STG.E.U16 [R12.64], R9 ;  /* 0x000000090c007986 */ /* 0x0005e8000c101504 */
[----:B------:R-:W-:Y:S06]  /*4810*/  BAR.SYNC.DEFER_BLOCKING 0x0 ;  /* 0x0000000000007b1d */ /* 0x000fec0000010000 */
[----:B------:R2:W-:Y:S04]  /*4820*/  STS.64 [R2], R6 ;  /* 0x0000000602007388 */ /* 0x0005e80000000a00 */
[----:B------:R-:W-:Y:S06]  /*4830*/  BAR.SYNC.DEFER_BLOCKING 0x0 ;  /* 0x0000000000007b1d */ /* 0x000fec0000010000 */
[----:B------:R-:W-:Y:S05]  /*4840*/  @P0 EXIT ;  /* 0x000000000000094d */ /* 0x000fea0003800000 */
[----:B--2---:R-:W0:Y:S01]  /*4850*/  LDS R7, [R0] ;  /* 0x0000000000077984 */ /* 0x004e220000000800 */
[----:B------:R-:W-:Y:S01]  /*4860*/  IMAD R2, R55, c[0x0][0x1cc], RZ ;  /* 0x0000730037027a24 */ /* 0x000fe200078e02ff */
[C---:B------:R-:W-:Y:S01]  /*4870*/  SHF.L.U32 R6, R47.reuse, 0x2, RZ ;  /* 0x000000022f067819 */ /* 0x040fe200000006ff */
[----:B------:R-:W-:-:S03]  /*4880*/  IMAD.HI R5, R47, 0x4, RZ ;  /* 0x000000042f057827 */ /* 0x000fc600078e02ff */
[C---:B------:R-:W-:Y:S01]  /*4890*/  SHF.L.U32 R3, R2.reuse, 0x2, RZ ;  /* 0x0000000202037819 */ /* 0x040fe200000006ff */
[----:B------:R-:W-:-:S03]  /*48a0*/  IMAD.HI R4, R2, 0x4, RZ ;  /* 0x0000000402047827 */ /* 0x000fc600078e02ff */
[----:B------:R-:W-:-:S04]  /*48b0*/  IADD3 R2, P0, P1, R6, c[0x0][0x180], R3 ;  /* 0x0000600006027a10 */ /* 0x000fc8000791e003 */
[----:B------:R-:W-:-:S05]  /*48c0*/  IADD3.X R3, R5, c[0x0][0x184], R4, P0, P1 ;  /* 0x0000610005037a10 */ /* 0x000fca00007e2404 */
[----:B0-----:R-:W-:Y:S01]  /*48d0*/  STG.E [R2.64], R7 ;  /* 0x0000000702007986 */ /* 0x001fe2000c101904 */
[----:B------:R-:W-:Y:S05]  /*48e0*/  EXIT ;  /* 0x000000000000794d */ /* 0x000fea0003800000 */
.L_x_2:
[----:B------:R-:W-:-:S00]  /*48f0*/  BRA `(.L_x_2) ;  /* 0xfffffff000007947 */ /* 0x000fc0000383ffff */
[----:B------:R-:W-:-:S00]  /*4900*/  NOP ;  /* 0x0000000000007918 */ /* 0x000fc00000000000 */
[----:B------:R-:W-:-:S00]  /*4910*/  NOP ;  /* 0x0000000000007918 */ /* 0x000fc00000000000 */
[----:B------:R-:W-:-:S00]  /*4920*/  NOP ;  /* 0x0000000000007918 */ /* 0x000fc00000000000 */
[----:B------:R-:W-:-:S00]  /*4930*/  NOP ;  /* 0x0000000000007918 */ /* 0x000fc00000000000 */
[----:B------:R-:W-:-:S00]  /*4940*/  NOP ;  /* 0x0000000000007918 */ /* 0x000fc00000000000 */
[----:B------:R-:W-:-:S00]  /*4950*/  NOP ;  /* 0x0000000000007918 */ /* 0x000fc00000000000 */
[----:B------:R-:W-:-:S00]  /*4960*/  NOP ;  /* 0x0000000000007918 */ /* 0x000fc00000000000 */
[----:B------:R-:W-:-:S00]  /*4970*/  NOP ;  /* 0x0000000000007918 */ /* 0x000fc00000000000 */
.L_x_3:


//--------------------- .nv.global.init           --------------------------
	.section	.nv.global.init,"aw",@progbits
.nv.global.init:
	.type		_$_str,@object
	.size		_$_str,(.L_0 - _$_str)
_$_str:
        /*0000*/ 	.byte	0x5f, 0x5f, 0x43, 0x55, 0x44, 0x41, 0x5f, 0x46, 0x54, 0x5a, 0x00
.L_0:


//--------------------- .nv.shared.attn_fwd       --------------------------
	.section	.nv.shared.attn_fwd,"aw",@nobits
	.sectionflags	@""
	.align	16
